//
// Generated by NVIDIA NVVM Compiler
//
// Compiler Build ID: CL-36424714
// Cuda compilation tools, release 13.0, V13.0.88
// Based on NVVM 20.0.0
//

.version 9.0
.target sm_100
.address_size 64

	// .globl	_Z12seekEmittersPfS_iiiifffffffiPKfS1_

.visible .entry _Z12seekEmittersPfS_iiiifffffffiPKfS1_(
	.param .u64 .ptr .align 1 _Z12seekEmittersPfS_iiiifffffffiPKfS1__param_0,
	.param .u64 .ptr .align 1 _Z12seekEmittersPfS_iiiifffffffiPKfS1__param_1,
	.param .u32 _Z12seekEmittersPfS_iiiifffffffiPKfS1__param_2,
	.param .u32 _Z12seekEmittersPfS_iiiifffffffiPKfS1__param_3,
	.param .u32 _Z12seekEmittersPfS_iiiifffffffiPKfS1__param_4,
	.param .u32 _Z12seekEmittersPfS_iiiifffffffiPKfS1__param_5,
	.param .f32 _Z12seekEmittersPfS_iiiifffffffiPKfS1__param_6,
	.param .f32 _Z12seekEmittersPfS_iiiifffffffiPKfS1__param_7,
	.param .f32 _Z12seekEmittersPfS_iiiifffffffiPKfS1__param_8,
	.param .f32 _Z12seekEmittersPfS_iiiifffffffiPKfS1__param_9,
	.param .f32 _Z12seekEmittersPfS_iiiifffffffiPKfS1__param_10,
	.param .f32 _Z12seekEmittersPfS_iiiifffffffiPKfS1__param_11,
	.param .f32 _Z12seekEmittersPfS_iiiifffffffiPKfS1__param_12,
	.param .u32 _Z12seekEmittersPfS_iiiifffffffiPKfS1__param_13,
	.param .u64 .ptr .align 1 _Z12seekEmittersPfS_iiiifffffffiPKfS1__param_14,
	.param .u64 .ptr .align 1 _Z12seekEmittersPfS_iiiifffffffiPKfS1__param_15
)
{
	.local .align 16 .b8 	__local_depot0[80];
	.reg .b64 	%SP;
	.reg .b64 	%SPL;
	.reg .pred 	%p<153>;
	.reg .b32 	%r<235>;
	.reg .b32 	%f<487>;
	.reg .b64 	%rd<99>;
	.reg .b64 	%fd<23>;

	mov.u64 	%SPL, __local_depot0;
	ld.param.u64 	%rd11, [_Z12seekEmittersPfS_iiiifffffffiPKfS1__param_0];
	ld.param.u64 	%rd12, [_Z12seekEmittersPfS_iiiifffffffiPKfS1__param_1];
	ld.param.u32 	%r103, [_Z12seekEmittersPfS_iiiifffffffiPKfS1__param_2];
	ld.param.u32 	%r107, [_Z12seekEmittersPfS_iiiifffffffiPKfS1__param_3];
	ld.param.u32 	%r104, [_Z12seekEmittersPfS_iiiifffffffiPKfS1__param_4];
	ld.param.u32 	%r105, [_Z12seekEmittersPfS_iiiifffffffiPKfS1__param_5];
	ld.param.f32 	%f112, [_Z12seekEmittersPfS_iiiifffffffiPKfS1__param_6];
	ld.param.f32 	%f113, [_Z12seekEmittersPfS_iiiifffffffiPKfS1__param_7];
	ld.param.f32 	%f114, [_Z12seekEmittersPfS_iiiifffffffiPKfS1__param_8];
	ld.param.f32 	%f115, [_Z12seekEmittersPfS_iiiifffffffiPKfS1__param_9];
	ld.param.f32 	%f116, [_Z12seekEmittersPfS_iiiifffffffiPKfS1__param_10];
	ld.param.f32 	%f117, [_Z12seekEmittersPfS_iiiifffffffiPKfS1__param_11];
	ld.param.f32 	%f118, [_Z12seekEmittersPfS_iiiifffffffiPKfS1__param_12];
	ld.param.u64 	%rd13, [_Z12seekEmittersPfS_iiiifffffffiPKfS1__param_14];
	ld.param.u64 	%rd14, [_Z12seekEmittersPfS_iiiifffffffiPKfS1__param_15];
	cvta.to.global.u64 	%rd1, %rd14;
	cvta.to.global.u64 	%rd2, %rd13;
	cvta.to.global.u64 	%rd3, %rd12;
	add.u64 	%rd4, %SPL, 0;
	mov.u32 	%r108, %ctaid.x;
	mov.u32 	%r109, %ntid.x;
	mov.u32 	%r110, %tid.x;
	mad.lo.s32 	%r1, %r108, %r109, %r110;
	mul.lo.s32 	%r2, %r104, %r107;
	setp.ge.s32 	%p1, %r1, %r2;
	@%p1 bra 	$L__BB0_117;
	cvta.to.global.u64 	%rd16, %rd11;
	rem.s32 	%r111, %r1, %r104;
	sub.s32 	%r112, %r1, %r111;
	mad.lo.s32 	%r113, %r111, %r103, %r105;
	mad.lo.s32 	%r114, %r112, %r103, %r113;
	mul.wide.s32 	%rd17, %r114, 4;
	add.s64 	%rd5, %rd16, %rd17;
	ld.global.f32 	%f119, [%rd5];
	setp.eq.f32 	%p2, %f119, 0f00000000;
	@%p2 bra 	$L__BB0_118;
	mov.b32 	%r186, 1;
	mov.f32 	%f486, 0f00000000;
	mov.b32 	%r234, 0;
	add.s64 	%rd6, %rd4, 16;
	mov.u32 	%r233, %r234;
	mov.f32 	%f485, %f486;
$L__BB0_3:
	and.b32  	%r118, %r186, 1;
	setp.eq.b32 	%p3, %r118, 1;
	not.pred 	%p4, %p3;
	mov.b32 	%r190, 0;
	@%p4 bra 	$L__BB0_8;
	ld.global.f32 	%f3, [%rd2];
	ld.global.f32 	%f4, [%rd1];
	setp.leu.f32 	%p5, %f3, 0f3F800000;
	mov.b32 	%r190, 0;
	@%p5 bra 	$L__BB0_6;
	st.local.f32 	[%rd4], %f3;
	mov.b32 	%r190, 1;
$L__BB0_6:
	setp.leu.f32 	%p6, %f4, 0f3F800000;
	@%p6 bra 	$L__BB0_8;
	mul.wide.u32 	%rd18, %r190, 4;
	add.s64 	%rd19, %rd4, %rd18;
	st.local.f32 	[%rd19], %f4;
	add.s32 	%r190, %r190, 1;
$L__BB0_8:
	and.b32  	%r121, %r186, 2;
	setp.eq.s32 	%p7, %r121, 0;
	@%p7 bra 	$L__BB0_13;
	ld.global.f32 	%f5, [%rd2+4];
	ld.global.f32 	%f6, [%rd1+4];
	setp.leu.f32 	%p8, %f5, 0f3F800000;
	@%p8 bra 	$L__BB0_11;
	mul.wide.u32 	%rd20, %r190, 4;
	add.s64 	%rd21, %rd4, %rd20;
	st.local.f32 	[%rd21], %f5;
	add.s32 	%r190, %r190, 1;
$L__BB0_11:
	setp.leu.f32 	%p9, %f6, 0f3F800000;
	@%p9 bra 	$L__BB0_13;
	mul.wide.u32 	%rd22, %r190, 4;
	add.s64 	%rd23, %rd4, %rd22;
	st.local.f32 	[%rd23], %f6;
	add.s32 	%r190, %r190, 1;
$L__BB0_13:
	and.b32  	%r122, %r186, 4;
	setp.eq.s32 	%p10, %r122, 0;
	@%p10 bra 	$L__BB0_18;
	ld.global.f32 	%f7, [%rd2+8];
	ld.global.f32 	%f8, [%rd1+8];
	setp.leu.f32 	%p11, %f7, 0f3F800000;
	@%p11 bra 	$L__BB0_16;
	mul.wide.s32 	%rd24, %r190, 4;
	add.s64 	%rd25, %rd4, %rd24;
	st.local.f32 	[%rd25], %f7;
	add.s32 	%r190, %r190, 1;
$L__BB0_16:
	setp.leu.f32 	%p12, %f8, 0f3F800000;
	@%p12 bra 	$L__BB0_18;
	mul.wide.s32 	%rd26, %r190, 4;
	add.s64 	%rd27, %rd4, %rd26;
	st.local.f32 	[%rd27], %f8;
	add.s32 	%r190, %r190, 1;
$L__BB0_18:
	and.b32  	%r123, %r186, 8;
	setp.eq.s32 	%p13, %r123, 0;
	@%p13 bra 	$L__BB0_23;
	ld.global.f32 	%f9, [%rd2+12];
	ld.global.f32 	%f10, [%rd1+12];
	setp.leu.f32 	%p14, %f9, 0f3F800000;
	@%p14 bra 	$L__BB0_21;
	mul.wide.s32 	%rd28, %r190, 4;
	add.s64 	%rd29, %rd4, %rd28;
	st.local.f32 	[%rd29], %f9;
	add.s32 	%r190, %r190, 1;
$L__BB0_21:
	setp.leu.f32 	%p15, %f10, 0f3F800000;
	@%p15 bra 	$L__BB0_23;
	mul.wide.s32 	%rd30, %r190, 4;
	add.s64 	%rd31, %rd4, %rd30;
	st.local.f32 	[%rd31], %f10;
	add.s32 	%r190, %r190, 1;
$L__BB0_23:
	and.b32  	%r124, %r186, 16;
	setp.eq.s32 	%p16, %r124, 0;
	@%p16 bra 	$L__BB0_28;
	ld.global.f32 	%f11, [%rd2+16];
	ld.global.f32 	%f12, [%rd1+16];
	setp.leu.f32 	%p17, %f11, 0f3F800000;
	@%p17 bra 	$L__BB0_26;
	mul.wide.s32 	%rd32, %r190, 4;
	add.s64 	%rd33, %rd4, %rd32;
	st.local.f32 	[%rd33], %f11;
	add.s32 	%r190, %r190, 1;
$L__BB0_26:
	setp.leu.f32 	%p18, %f12, 0f3F800000;
	@%p18 bra 	$L__BB0_28;
	mul.wide.s32 	%rd34, %r190, 4;
	add.s64 	%rd35, %rd4, %rd34;
	st.local.f32 	[%rd35], %f12;
	add.s32 	%r190, %r190, 1;
$L__BB0_28:
	and.b32  	%r125, %r186, 32;
	setp.eq.s32 	%p19, %r125, 0;
	@%p19 bra 	$L__BB0_33;
	ld.global.f32 	%f13, [%rd2+20];
	ld.global.f32 	%f14, [%rd1+20];
	setp.leu.f32 	%p20, %f13, 0f3F800000;
	@%p20 bra 	$L__BB0_31;
	mul.wide.s32 	%rd36, %r190, 4;
	add.s64 	%rd37, %rd4, %rd36;
	st.local.f32 	[%rd37], %f13;
	add.s32 	%r190, %r190, 1;
$L__BB0_31:
	setp.leu.f32 	%p21, %f14, 0f3F800000;
	@%p21 bra 	$L__BB0_33;
	mul.wide.s32 	%rd38, %r190, 4;
	add.s64 	%rd39, %rd4, %rd38;
	st.local.f32 	[%rd39], %f14;
	add.s32 	%r190, %r190, 1;
$L__BB0_33:
	and.b32  	%r126, %r186, 64;
	setp.eq.s32 	%p22, %r126, 0;
	@%p22 bra 	$L__BB0_38;
	ld.global.f32 	%f15, [%rd2+24];
	ld.global.f32 	%f16, [%rd1+24];
	setp.leu.f32 	%p23, %f15, 0f3F800000;
	@%p23 bra 	$L__BB0_36;
	mul.wide.s32 	%rd40, %r190, 4;
	add.s64 	%rd41, %rd4, %rd40;
	st.local.f32 	[%rd41], %f15;
	add.s32 	%r190, %r190, 1;
$L__BB0_36:
	setp.leu.f32 	%p24, %f16, 0f3F800000;
	@%p24 bra 	$L__BB0_38;
	mul.wide.s32 	%rd42, %r190, 4;
	add.s64 	%rd43, %rd4, %rd42;
	st.local.f32 	[%rd43], %f16;
	add.s32 	%r190, %r190, 1;
$L__BB0_38:
	and.b32  	%r127, %r186, 128;
	setp.eq.s32 	%p25, %r127, 0;
	@%p25 bra 	$L__BB0_43;
	ld.global.f32 	%f17, [%rd2+28];
	ld.global.f32 	%f18, [%rd1+28];
	setp.leu.f32 	%p26, %f17, 0f3F800000;
	@%p26 bra 	$L__BB0_41;
	mul.wide.s32 	%rd44, %r190, 4;
	add.s64 	%rd45, %rd4, %rd44;
	st.local.f32 	[%rd45], %f17;
	add.s32 	%r190, %r190, 1;
$L__BB0_41:
	setp.leu.f32 	%p27, %f18, 0f3F800000;
	@%p27 bra 	$L__BB0_43;
	mul.wide.s32 	%rd46, %r190, 4;
	add.s64 	%rd47, %rd4, %rd46;
	st.local.f32 	[%rd47], %f18;
	add.s32 	%r190, %r190, 1;
$L__BB0_43:
	and.b32  	%r128, %r186, 256;
	setp.eq.s32 	%p28, %r128, 0;
	@%p28 bra 	$L__BB0_48;
	ld.global.f32 	%f19, [%rd2+32];
	ld.global.f32 	%f20, [%rd1+32];
	setp.leu.f32 	%p29, %f19, 0f3F800000;
	@%p29 bra 	$L__BB0_46;
	mul.wide.s32 	%rd48, %r190, 4;
	add.s64 	%rd49, %rd4, %rd48;
	st.local.f32 	[%rd49], %f19;
	add.s32 	%r190, %r190, 1;
$L__BB0_46:
	setp.leu.f32 	%p30, %f20, 0f3F800000;
	@%p30 bra 	$L__BB0_48;
	mul.wide.s32 	%rd50, %r190, 4;
	add.s64 	%rd51, %rd4, %rd50;
	st.local.f32 	[%rd51], %f20;
	add.s32 	%r190, %r190, 1;
$L__BB0_48:
	and.b32  	%r129, %r186, 512;
	setp.eq.s32 	%p31, %r129, 0;
	@%p31 bra 	$L__BB0_53;
	ld.global.f32 	%f21, [%rd2+36];
	ld.global.f32 	%f22, [%rd1+36];
	setp.leu.f32 	%p32, %f21, 0f3F800000;
	@%p32 bra 	$L__BB0_51;
	mul.wide.s32 	%rd52, %r190, 4;
	add.s64 	%rd53, %rd4, %rd52;
	st.local.f32 	[%rd53], %f21;
	add.s32 	%r190, %r190, 1;
$L__BB0_51:
	setp.leu.f32 	%p33, %f22, 0f3F800000;
	@%p33 bra 	$L__BB0_53;
	mul.wide.s32 	%rd54, %r190, 4;
	add.s64 	%rd55, %rd4, %rd54;
	st.local.f32 	[%rd55], %f22;
	add.s32 	%r190, %r190, 1;
$L__BB0_53:
	and.b32  	%r130, %r186, 1024;
	setp.eq.s32 	%p34, %r130, 0;
	@%p34 bra 	$L__BB0_58;
	ld.global.f32 	%f23, [%rd2+40];
	ld.global.f32 	%f24, [%rd1+40];
	setp.leu.f32 	%p35, %f23, 0f3F800000;
	@%p35 bra 	$L__BB0_56;
	mul.wide.s32 	%rd56, %r190, 4;
	add.s64 	%rd57, %rd4, %rd56;
	st.local.f32 	[%rd57], %f23;
	add.s32 	%r190, %r190, 1;
$L__BB0_56:
	setp.leu.f32 	%p36, %f24, 0f3F800000;
	@%p36 bra 	$L__BB0_58;
	mul.wide.s32 	%rd58, %r190, 4;
	add.s64 	%rd59, %rd4, %rd58;
	st.local.f32 	[%rd59], %f24;
	add.s32 	%r190, %r190, 1;
$L__BB0_58:
	ld.param.u32 	%r183, [_Z12seekEmittersPfS_iiiifffffffiPKfS1__param_13];
	setp.lt.s32 	%p37, %r190, %r183;
	@%p37 bra 	$L__BB0_115;
	setp.lt.s32 	%p38, %r190, 1;
	mov.f32 	%f456, %f112;
	mov.f32 	%f457, %f113;
	@%p38 bra 	$L__BB0_71;
	setp.lt.u32 	%p39, %r190, 8;
	mov.b32 	%r211, 0;
	mov.f32 	%f457, %f113;
	mov.f32 	%f456, %f112;
	@%p39 bra 	$L__BB0_63;
	and.b32  	%r132, %r190, 2147483640;
	neg.s32 	%r209, %r132;
	mov.u64 	%rd98, %rd6;
	mov.f32 	%f457, %f113;
	mov.f32 	%f456, %f112;
$L__BB0_62:
	.pragma "nounroll";
	and.b32  	%r211, %r190, 2147483640;
	ld.local.v4.f32 	{%f122, %f123, %f124, %f125}, [%rd98+-16];
	div.rn.f32 	%f126, %f116, %f122;
	add.f32 	%f127, %f126, 0fBF800000;
	setp.gt.f32 	%p40, %f127, %f456;
	selp.f32 	%f128, %f127, %f456, %p40;
	div.rn.f32 	%f129, %f117, %f122;
	add.f32 	%f130, %f129, 0fBF800000;
	setp.lt.f32 	%p41, %f130, %f457;
	selp.f32 	%f131, %f130, %f457, %p41;
	div.rn.f32 	%f132, %f116, %f123;
	add.f32 	%f133, %f132, 0fBF800000;
	setp.gt.f32 	%p42, %f133, %f128;
	selp.f32 	%f134, %f133, %f128, %p42;
	div.rn.f32 	%f135, %f117, %f123;
	add.f32 	%f136, %f135, 0fBF800000;
	setp.lt.f32 	%p43, %f136, %f131;
	selp.f32 	%f137, %f136, %f131, %p43;
	div.rn.f32 	%f138, %f116, %f124;
	add.f32 	%f139, %f138, 0fBF800000;
	setp.gt.f32 	%p44, %f139, %f134;
	selp.f32 	%f140, %f139, %f134, %p44;
	div.rn.f32 	%f141, %f117, %f124;
	add.f32 	%f142, %f141, 0fBF800000;
	setp.lt.f32 	%p45, %f142, %f137;
	selp.f32 	%f143, %f142, %f137, %p45;
	div.rn.f32 	%f144, %f116, %f125;
	add.f32 	%f145, %f144, 0fBF800000;
	setp.gt.f32 	%p46, %f145, %f140;
	selp.f32 	%f146, %f145, %f140, %p46;
	div.rn.f32 	%f147, %f117, %f125;
	add.f32 	%f148, %f147, 0fBF800000;
	setp.lt.f32 	%p47, %f148, %f143;
	selp.f32 	%f149, %f148, %f143, %p47;
	ld.local.v4.f32 	{%f150, %f151, %f152, %f153}, [%rd98];
	div.rn.f32 	%f154, %f116, %f150;
	add.f32 	%f155, %f154, 0fBF800000;
	setp.gt.f32 	%p48, %f155, %f146;
	selp.f32 	%f156, %f155, %f146, %p48;
	div.rn.f32 	%f157, %f117, %f150;
	add.f32 	%f158, %f157, 0fBF800000;
	setp.lt.f32 	%p49, %f158, %f149;
	selp.f32 	%f159, %f158, %f149, %p49;
	div.rn.f32 	%f160, %f116, %f151;
	add.f32 	%f161, %f160, 0fBF800000;
	setp.gt.f32 	%p50, %f161, %f156;
	selp.f32 	%f162, %f161, %f156, %p50;
	div.rn.f32 	%f163, %f117, %f151;
	add.f32 	%f164, %f163, 0fBF800000;
	setp.lt.f32 	%p51, %f164, %f159;
	selp.f32 	%f165, %f164, %f159, %p51;
	div.rn.f32 	%f166, %f116, %f152;
	add.f32 	%f167, %f166, 0fBF800000;
	setp.gt.f32 	%p52, %f167, %f162;
	selp.f32 	%f168, %f167, %f162, %p52;
	div.rn.f32 	%f169, %f117, %f152;
	add.f32 	%f170, %f169, 0fBF800000;
	setp.lt.f32 	%p53, %f170, %f165;
	selp.f32 	%f171, %f170, %f165, %p53;
	div.rn.f32 	%f172, %f116, %f153;
	add.f32 	%f173, %f172, 0fBF800000;
	setp.gt.f32 	%p54, %f173, %f168;
	selp.f32 	%f456, %f173, %f168, %p54;
	div.rn.f32 	%f174, %f117, %f153;
	add.f32 	%f175, %f174, 0fBF800000;
	setp.lt.f32 	%p55, %f175, %f171;
	selp.f32 	%f457, %f175, %f171, %p55;
	add.s32 	%r209, %r209, 8;
	add.s64 	%rd98, %rd98, 32;
	setp.ne.s32 	%p56, %r209, 0;
	@%p56 bra 	$L__BB0_62;
$L__BB0_63:
	and.b32  	%r64, %r190, 7;
	setp.eq.s32 	%p57, %r64, 0;
	@%p57 bra 	$L__BB0_71;
	and.b32  	%r65, %r190, 3;
	setp.lt.u32 	%p58, %r64, 4;
	@%p58 bra 	$L__BB0_66;
	mul.wide.u32 	%rd60, %r211, 4;
	add.s64 	%rd61, %rd4, %rd60;
	ld.local.f32 	%f177, [%rd61];
	div.rn.f32 	%f178, %f116, %f177;
	add.f32 	%f179, %f178, 0fBF800000;
	setp.gt.f32 	%p59, %f179, %f456;
	selp.f32 	%f180, %f179, %f456, %p59;
	div.rn.f32 	%f181, %f117, %f177;
	add.f32 	%f182, %f181, 0fBF800000;
	setp.lt.f32 	%p60, %f182, %f457;
	selp.f32 	%f183, %f182, %f457, %p60;
	ld.local.f32 	%f184, [%rd61+4];
	div.rn.f32 	%f185, %f116, %f184;
	add.f32 	%f186, %f185, 0fBF800000;
	setp.gt.f32 	%p61, %f186, %f180;
	selp.f32 	%f187, %f186, %f180, %p61;
	div.rn.f32 	%f188, %f117, %f184;
	add.f32 	%f189, %f188, 0fBF800000;
	setp.lt.f32 	%p62, %f189, %f183;
	selp.f32 	%f190, %f189, %f183, %p62;
	ld.local.f32 	%f191, [%rd61+8];
	div.rn.f32 	%f192, %f116, %f191;
	add.f32 	%f193, %f192, 0fBF800000;
	setp.gt.f32 	%p63, %f193, %f187;
	selp.f32 	%f194, %f193, %f187, %p63;
	div.rn.f32 	%f195, %f117, %f191;
	add.f32 	%f196, %f195, 0fBF800000;
	setp.lt.f32 	%p64, %f196, %f190;
	selp.f32 	%f197, %f196, %f190, %p64;
	ld.local.f32 	%f198, [%rd61+12];
	div.rn.f32 	%f199, %f116, %f198;
	add.f32 	%f200, %f199, 0fBF800000;
	setp.gt.f32 	%p65, %f200, %f194;
	selp.f32 	%f456, %f200, %f194, %p65;
	div.rn.f32 	%f201, %f117, %f198;
	add.f32 	%f202, %f201, 0fBF800000;
	setp.lt.f32 	%p66, %f202, %f197;
	selp.f32 	%f457, %f202, %f197, %p66;
	add.s32 	%r211, %r211, 4;
$L__BB0_66:
	setp.eq.s32 	%p67, %r65, 0;
	@%p67 bra 	$L__BB0_71;
	setp.eq.s32 	%p68, %r65, 1;
	@%p68 bra 	$L__BB0_69;
	mul.wide.u32 	%rd62, %r211, 4;
	add.s64 	%rd63, %rd4, %rd62;
	ld.local.f32 	%f204, [%rd63];
	div.rn.f32 	%f205, %f116, %f204;
	add.f32 	%f206, %f205, 0fBF800000;
	setp.gt.f32 	%p69, %f206, %f456;
	selp.f32 	%f207, %f206, %f456, %p69;
	div.rn.f32 	%f208, %f117, %f204;
	add.f32 	%f209, %f208, 0fBF800000;
	setp.lt.f32 	%p70, %f209, %f457;
	selp.f32 	%f210, %f209, %f457, %p70;
	ld.local.f32 	%f211, [%rd63+4];
	div.rn.f32 	%f212, %f116, %f211;
	add.f32 	%f213, %f212, 0fBF800000;
	setp.gt.f32 	%p71, %f213, %f207;
	selp.f32 	%f456, %f213, %f207, %p71;
	div.rn.f32 	%f214, %f117, %f211;
	add.f32 	%f215, %f214, 0fBF800000;
	setp.lt.f32 	%p72, %f215, %f210;
	selp.f32 	%f457, %f215, %f210, %p72;
	add.s32 	%r211, %r211, 2;
$L__BB0_69:
	and.b32  	%r133, %r190, 1;
	setp.eq.b32 	%p73, %r133, 1;
	not.pred 	%p74, %p73;
	@%p74 bra 	$L__BB0_71;
	mul.wide.u32 	%rd64, %r211, 4;
	add.s64 	%rd65, %rd4, %rd64;
	ld.local.f32 	%f216, [%rd65];
	div.rn.f32 	%f217, %f116, %f216;
	add.f32 	%f218, %f217, 0fBF800000;
	setp.gt.f32 	%p75, %f218, %f456;
	selp.f32 	%f456, %f218, %f456, %p75;
	div.rn.f32 	%f219, %f117, %f216;
	add.f32 	%f220, %f219, 0fBF800000;
	setp.lt.f32 	%p76, %f220, %f457;
	selp.f32 	%f457, %f220, %f457, %p76;
$L__BB0_71:
	sub.f32 	%f221, %f457, %f456;
	div.rn.f32 	%f222, %f221, %f118;
	cvt.rzi.s32.f32 	%r70, %f222;
	setp.lt.s32 	%p77, %r70, 1;
	@%p77 bra 	$L__BB0_115;
	cvt.rn.f32.s32 	%f223, %r190;
	mul.f32 	%f224, %f223, 0f41200000;
	mul.f32 	%f49, %f224, 0f3FC00000;
	@%p38 bra 	$L__BB0_100;
	mov.b32 	%r213, 0;
$L__BB0_74:
	cvt.rn.f32.u32 	%f257, %r213;
	fma.rn.f32 	%f52, %f118, %f257, %f456;
	abs.f32 	%f258, %f52;
	cvt.f64.f32 	%fd8, %f258;
	setp.lt.f64 	%p108, %fd8, 0d3FA999999999999A;
	@%p108 bra 	$L__BB0_99;
	setp.lt.u32 	%p109, %r190, 4;
	add.f32 	%f72, %f52, 0f3F800000;
	mov.f32 	%f467, 0f00000000;
	mov.b32 	%r220, 0;
	@%p109 bra 	$L__BB0_86;
	mov.f32 	%f467, 0f00000000;
	mov.b32 	%r216, 0;
$L__BB0_77:
	.pragma "nounroll";
	mul.wide.u32 	%rd66, %r216, 4;
	add.s64 	%rd9, %rd4, %rd66;
	ld.local.f32 	%f262, [%rd9];
	mul.f32 	%f263, %f72, %f262;
	sub.f32 	%f264, %f263, %f116;
	cvt.f64.f32 	%fd9, %f264;
	div.rn.f64 	%fd10, %fd9, 0d3FF4000000000000;
	cvt.rzi.s32.f64 	%r145, %fd10;
	mul.wide.s32 	%rd67, %r145, 4;
	add.s64 	%rd68, %rd5, %rd67;
	ld.global.f32 	%f265, [%rd68];
	setp.lt.f32 	%p110, %f265, %f115;
	selp.f32 	%f461, 0f00000000, %f265, %p110;
	setp.leu.f32 	%p111, %f461, %f114;
	@%p111 bra 	$L__BB0_79;
	setp.lt.f32 	%p112, %f461, 0f00800000;
	mul.f32 	%f266, %f461, 0f4B000000;
	selp.f32 	%f267, %f266, %f461, %p112;
	selp.f32 	%f268, 0fC1B80000, 0f00000000, %p112;
	mov.b32 	%r146, %f267;
	add.s32 	%r147, %r146, -1059760811;
	and.b32  	%r148, %r147, -8388608;
	sub.s32 	%r149, %r146, %r148;
	mov.b32 	%f269, %r149;
	cvt.rn.f32.s32 	%f270, %r148;
	fma.rn.f32 	%f271, %f270, 0f34000000, %f268;
	add.f32 	%f272, %f269, 0fBF800000;
	fma.rn.f32 	%f273, %f272, 0fBE055027, 0f3E1039F6;
	fma.rn.f32 	%f274, %f273, %f272, 0fBDF8CDCC;
	fma.rn.f32 	%f275, %f274, %f272, 0f3E0F2955;
	fma.rn.f32 	%f276, %f275, %f272, 0fBE2AD8B9;
	fma.rn.f32 	%f277, %f276, %f272, 0f3E4CED0B;
	fma.rn.f32 	%f278, %f277, %f272, 0fBE7FFF22;
	fma.rn.f32 	%f279, %f278, %f272, 0f3EAAAA78;
	fma.rn.f32 	%f280, %f279, %f272, 0fBF000000;
	mul.f32 	%f281, %f272, %f280;
	fma.rn.f32 	%f282, %f281, %f272, %f272;
	fma.rn.f32 	%f283, %f271, 0f3F317218, %f282;
	setp.gt.u32 	%p113, %r146, 2139095039;
	fma.rn.f32 	%f284, %f267, 0f7F800000, 0f7F800000;
	selp.f32 	%f285, %f284, %f283, %p113;
	setp.eq.f32 	%p114, %f267, 0f00000000;
	selp.f32 	%f286, 0fFF800000, %f285, %p114;
	add.f32 	%f461, %f114, %f286;
$L__BB0_79:
	fma.rn.f32 	%f57, %f461, 0f41200000, %f467;
	ld.local.f32 	%f287, [%rd9+4];
	mul.f32 	%f288, %f72, %f287;
	sub.f32 	%f289, %f288, %f116;
	cvt.f64.f32 	%fd11, %f289;
	div.rn.f64 	%fd12, %fd11, 0d3FF4000000000000;
	cvt.rzi.s32.f64 	%r150, %fd12;
	mul.wide.s32 	%rd69, %r150, 4;
	add.s64 	%rd70, %rd5, %rd69;
	ld.global.f32 	%f290, [%rd70];
	setp.lt.f32 	%p115, %f290, %f115;
	selp.f32 	%f462, 0f00000000, %f290, %p115;
	setp.leu.f32 	%p116, %f462, %f114;
	@%p116 bra 	$L__BB0_81;
	setp.lt.f32 	%p117, %f462, 0f00800000;
	mul.f32 	%f291, %f462, 0f4B000000;
	selp.f32 	%f292, %f291, %f462, %p117;
	selp.f32 	%f293, 0fC1B80000, 0f00000000, %p117;
	mov.b32 	%r151, %f292;
	add.s32 	%r152, %r151, -1059760811;
	and.b32  	%r153, %r152, -8388608;
	sub.s32 	%r154, %r151, %r153;
	mov.b32 	%f294, %r154;
	cvt.rn.f32.s32 	%f295, %r153;
	fma.rn.f32 	%f296, %f295, 0f34000000, %f293;
	add.f32 	%f297, %f294, 0fBF800000;
	fma.rn.f32 	%f298, %f297, 0fBE055027, 0f3E1039F6;
	fma.rn.f32 	%f299, %f298, %f297, 0fBDF8CDCC;
	fma.rn.f32 	%f300, %f299, %f297, 0f3E0F2955;
	fma.rn.f32 	%f301, %f300, %f297, 0fBE2AD8B9;
	fma.rn.f32 	%f302, %f301, %f297, 0f3E4CED0B;
	fma.rn.f32 	%f303, %f302, %f297, 0fBE7FFF22;
	fma.rn.f32 	%f304, %f303, %f297, 0f3EAAAA78;
	fma.rn.f32 	%f305, %f304, %f297, 0fBF000000;
	mul.f32 	%f306, %f297, %f305;
	fma.rn.f32 	%f307, %f306, %f297, %f297;
	fma.rn.f32 	%f308, %f296, 0f3F317218, %f307;
	setp.gt.u32 	%p118, %r151, 2139095039;
	fma.rn.f32 	%f309, %f292, 0f7F800000, 0f7F800000;
	selp.f32 	%f310, %f309, %f308, %p118;
	setp.eq.f32 	%p119, %f292, 0f00000000;
	selp.f32 	%f311, 0fFF800000, %f310, %p119;
	add.f32 	%f462, %f114, %f311;
$L__BB0_81:
	fma.rn.f32 	%f61, %f462, 0f41200000, %f57;
	ld.local.f32 	%f312, [%rd9+8];
	mul.f32 	%f313, %f72, %f312;
	sub.f32 	%f314, %f313, %f116;
	cvt.f64.f32 	%fd13, %f314;
	div.rn.f64 	%fd14, %fd13, 0d3FF4000000000000;
	cvt.rzi.s32.f64 	%r155, %fd14;
	mul.wide.s32 	%rd71, %r155, 4;
	add.s64 	%rd72, %rd5, %rd71;
	ld.global.f32 	%f315, [%rd72];
	setp.lt.f32 	%p120, %f315, %f115;
	selp.f32 	%f463, 0f00000000, %f315, %p120;
	setp.leu.f32 	%p121, %f463, %f114;
	@%p121 bra 	$L__BB0_83;
	setp.lt.f32 	%p122, %f463, 0f00800000;
	mul.f32 	%f316, %f463, 0f4B000000;
	selp.f32 	%f317, %f316, %f463, %p122;
	selp.f32 	%f318, 0fC1B80000, 0f00000000, %p122;
	mov.b32 	%r156, %f317;
	add.s32 	%r157, %r156, -1059760811;
	and.b32  	%r158, %r157, -8388608;
	sub.s32 	%r159, %r156, %r158;
	mov.b32 	%f319, %r159;
	cvt.rn.f32.s32 	%f320, %r158;
	fma.rn.f32 	%f321, %f320, 0f34000000, %f318;
	add.f32 	%f322, %f319, 0fBF800000;
	fma.rn.f32 	%f323, %f322, 0fBE055027, 0f3E1039F6;
	fma.rn.f32 	%f324, %f323, %f322, 0fBDF8CDCC;
	fma.rn.f32 	%f325, %f324, %f322, 0f3E0F2955;
	fma.rn.f32 	%f326, %f325, %f322, 0fBE2AD8B9;
	fma.rn.f32 	%f327, %f326, %f322, 0f3E4CED0B;
	fma.rn.f32 	%f328, %f327, %f322, 0fBE7FFF22;
	fma.rn.f32 	%f329, %f328, %f322, 0f3EAAAA78;
	fma.rn.f32 	%f330, %f329, %f322, 0fBF000000;
	mul.f32 	%f331, %f322, %f330;
	fma.rn.f32 	%f332, %f331, %f322, %f322;
	fma.rn.f32 	%f333, %f321, 0f3F317218, %f332;
	setp.gt.u32 	%p123, %r156, 2139095039;
	fma.rn.f32 	%f334, %f317, 0f7F800000, 0f7F800000;
	selp.f32 	%f335, %f334, %f333, %p123;
	setp.eq.f32 	%p124, %f317, 0f00000000;
	selp.f32 	%f336, 0fFF800000, %f335, %p124;
	add.f32 	%f463, %f114, %f336;
$L__BB0_83:
	fma.rn.f32 	%f65, %f463, 0f41200000, %f61;
	ld.local.f32 	%f337, [%rd9+12];
	mul.f32 	%f338, %f72, %f337;
	sub.f32 	%f339, %f338, %f116;
	cvt.f64.f32 	%fd15, %f339;
	div.rn.f64 	%fd16, %fd15, 0d3FF4000000000000;
	cvt.rzi.s32.f64 	%r160, %fd16;
	mul.wide.s32 	%rd73, %r160, 4;
	add.s64 	%rd74, %rd5, %rd73;
	ld.global.f32 	%f340, [%rd74];
	setp.lt.f32 	%p125, %f340, %f115;
	selp.f32 	%f464, 0f00000000, %f340, %p125;
	setp.leu.f32 	%p126, %f464, %f114;
	@%p126 bra 	$L__BB0_85;
	setp.lt.f32 	%p127, %f464, 0f00800000;
	mul.f32 	%f341, %f464, 0f4B000000;
	selp.f32 	%f342, %f341, %f464, %p127;
	selp.f32 	%f343, 0fC1B80000, 0f00000000, %p127;
	mov.b32 	%r161, %f342;
	add.s32 	%r162, %r161, -1059760811;
	and.b32  	%r163, %r162, -8388608;
	sub.s32 	%r164, %r161, %r163;
	mov.b32 	%f344, %r164;
	cvt.rn.f32.s32 	%f345, %r163;
	fma.rn.f32 	%f346, %f345, 0f34000000, %f343;
	add.f32 	%f347, %f344, 0fBF800000;
	fma.rn.f32 	%f348, %f347, 0fBE055027, 0f3E1039F6;
	fma.rn.f32 	%f349, %f348, %f347, 0fBDF8CDCC;
	fma.rn.f32 	%f350, %f349, %f347, 0f3E0F2955;
	fma.rn.f32 	%f351, %f350, %f347, 0fBE2AD8B9;
	fma.rn.f32 	%f352, %f351, %f347, 0f3E4CED0B;
	fma.rn.f32 	%f353, %f352, %f347, 0fBE7FFF22;
	fma.rn.f32 	%f354, %f353, %f347, 0f3EAAAA78;
	fma.rn.f32 	%f355, %f354, %f347, 0fBF000000;
	mul.f32 	%f356, %f347, %f355;
	fma.rn.f32 	%f357, %f356, %f347, %f347;
	fma.rn.f32 	%f358, %f346, 0f3F317218, %f357;
	setp.gt.u32 	%p128, %r161, 2139095039;
	fma.rn.f32 	%f359, %f342, 0f7F800000, 0f7F800000;
	selp.f32 	%f360, %f359, %f358, %p128;
	setp.eq.f32 	%p129, %f342, 0f00000000;
	selp.f32 	%f361, 0fFF800000, %f360, %p129;
	add.f32 	%f464, %f114, %f361;
$L__BB0_85:
	fma.rn.f32 	%f467, %f464, 0f41200000, %f65;
	add.s32 	%r216, %r216, 4;
	and.b32  	%r220, %r190, 2147483644;
	setp.eq.s32 	%p130, %r216, %r220;
	@%p130 bra 	$L__BB0_86;
	bra.uni 	$L__BB0_77;
$L__BB0_86:
	and.b32  	%r165, %r190, 3;
	setp.eq.s32 	%p131, %r165, 0;
	@%p131 bra 	$L__BB0_97;
	setp.eq.s32 	%p132, %r165, 1;
	@%p132 bra 	$L__BB0_93;
	mul.wide.u32 	%rd75, %r220, 4;
	add.s64 	%rd10, %rd4, %rd75;
	ld.local.f32 	%f363, [%rd10];
	mul.f32 	%f364, %f72, %f363;
	sub.f32 	%f365, %f364, %f116;
	cvt.f64.f32 	%fd17, %f365;
	div.rn.f64 	%fd18, %fd17, 0d3FF4000000000000;
	cvt.rzi.s32.f64 	%r166, %fd18;
	mul.wide.s32 	%rd76, %r166, 4;
	add.s64 	%rd77, %rd5, %rd76;
	ld.global.f32 	%f366, [%rd77];
	setp.lt.f32 	%p133, %f366, %f115;
	selp.f32 	%f469, 0f00000000, %f366, %p133;
	setp.leu.f32 	%p134, %f469, %f114;
	@%p134 bra 	$L__BB0_90;
	setp.lt.f32 	%p135, %f469, 0f00800000;
	mul.f32 	%f367, %f469, 0f4B000000;
	selp.f32 	%f368, %f367, %f469, %p135;
	selp.f32 	%f369, 0fC1B80000, 0f00000000, %p135;
	mov.b32 	%r167, %f368;
	add.s32 	%r168, %r167, -1059760811;
	and.b32  	%r169, %r168, -8388608;
	sub.s32 	%r170, %r167, %r169;
	mov.b32 	%f370, %r170;
	cvt.rn.f32.s32 	%f371, %r169;
	fma.rn.f32 	%f372, %f371, 0f34000000, %f369;
	add.f32 	%f373, %f370, 0fBF800000;
	fma.rn.f32 	%f374, %f373, 0fBE055027, 0f3E1039F6;
	fma.rn.f32 	%f375, %f374, %f373, 0fBDF8CDCC;
	fma.rn.f32 	%f376, %f375, %f373, 0f3E0F2955;
	fma.rn.f32 	%f377, %f376, %f373, 0fBE2AD8B9;
	fma.rn.f32 	%f378, %f377, %f373, 0f3E4CED0B;
	fma.rn.f32 	%f379, %f378, %f373, 0fBE7FFF22;
	fma.rn.f32 	%f380, %f379, %f373, 0f3EAAAA78;
	fma.rn.f32 	%f381, %f380, %f373, 0fBF000000;
	mul.f32 	%f382, %f373, %f381;
	fma.rn.f32 	%f383, %f382, %f373, %f373;
	fma.rn.f32 	%f384, %f372, 0f3F317218, %f383;
	setp.gt.u32 	%p136, %r167, 2139095039;
	fma.rn.f32 	%f385, %f368, 0f7F800000, 0f7F800000;
	selp.f32 	%f386, %f385, %f384, %p136;
	setp.eq.f32 	%p137, %f368, 0f00000000;
	selp.f32 	%f387, 0fFF800000, %f386, %p137;
	add.f32 	%f469, %f114, %f387;
$L__BB0_90:
	fma.rn.f32 	%f78, %f469, 0f41200000, %f467;
	ld.local.f32 	%f388, [%rd10+4];
	mul.f32 	%f389, %f72, %f388;
	sub.f32 	%f390, %f389, %f116;
	cvt.f64.f32 	%fd19, %f390;
	div.rn.f64 	%fd20, %fd19, 0d3FF4000000000000;
	cvt.rzi.s32.f64 	%r171, %fd20;
	mul.wide.s32 	%rd78, %r171, 4;
	add.s64 	%rd79, %rd5, %rd78;
	ld.global.f32 	%f391, [%rd79];
	setp.lt.f32 	%p138, %f391, %f115;
	selp.f32 	%f470, 0f00000000, %f391, %p138;
	setp.leu.f32 	%p139, %f470, %f114;
	@%p139 bra 	$L__BB0_92;
	setp.lt.f32 	%p140, %f470, 0f00800000;
	mul.f32 	%f392, %f470, 0f4B000000;
	selp.f32 	%f393, %f392, %f470, %p140;
	selp.f32 	%f394, 0fC1B80000, 0f00000000, %p140;
	mov.b32 	%r172, %f393;
	add.s32 	%r173, %r172, -1059760811;
	and.b32  	%r174, %r173, -8388608;
	sub.s32 	%r175, %r172, %r174;
	mov.b32 	%f395, %r175;
	cvt.rn.f32.s32 	%f396, %r174;
	fma.rn.f32 	%f397, %f396, 0f34000000, %f394;
	add.f32 	%f398, %f395, 0fBF800000;
	fma.rn.f32 	%f399, %f398, 0fBE055027, 0f3E1039F6;
	fma.rn.f32 	%f400, %f399, %f398, 0fBDF8CDCC;
	fma.rn.f32 	%f401, %f400, %f398, 0f3E0F2955;
	fma.rn.f32 	%f402, %f401, %f398, 0fBE2AD8B9;
	fma.rn.f32 	%f403, %f402, %f398, 0f3E4CED0B;
	fma.rn.f32 	%f404, %f403, %f398, 0fBE7FFF22;
	fma.rn.f32 	%f405, %f404, %f398, 0f3EAAAA78;
	fma.rn.f32 	%f406, %f405, %f398, 0fBF000000;
	mul.f32 	%f407, %f398, %f406;
	fma.rn.f32 	%f408, %f407, %f398, %f398;
	fma.rn.f32 	%f409, %f397, 0f3F317218, %f408;
	setp.gt.u32 	%p141, %r172, 2139095039;
	fma.rn.f32 	%f410, %f393, 0f7F800000, 0f7F800000;
	selp.f32 	%f411, %f410, %f409, %p141;
	setp.eq.f32 	%p142, %f393, 0f00000000;
	selp.f32 	%f412, 0fFF800000, %f411, %p142;
	add.f32 	%f470, %f114, %f412;
$L__BB0_92:
	fma.rn.f32 	%f467, %f470, 0f41200000, %f78;
	add.s32 	%r220, %r220, 2;
$L__BB0_93:
	and.b32  	%r176, %r190, 1;
	setp.eq.b32 	%p143, %r176, 1;
	not.pred 	%p144, %p143;
	@%p144 bra 	$L__BB0_97;
	mul.wide.u32 	%rd80, %r220, 4;
	add.s64 	%rd81, %rd4, %rd80;
	ld.local.f32 	%f413, [%rd81];
	mul.f32 	%f414, %f72, %f413;
	sub.f32 	%f415, %f414, %f116;
	cvt.f64.f32 	%fd21, %f415;
	div.rn.f64 	%fd22, %fd21, 0d3FF4000000000000;
	cvt.rzi.s32.f64 	%r177, %fd22;
	mul.wide.s32 	%rd82, %r177, 4;
	add.s64 	%rd83, %rd5, %rd82;
	ld.global.f32 	%f416, [%rd83];
	setp.lt.f32 	%p145, %f416, %f115;
	selp.f32 	%f473, 0f00000000, %f416, %p145;
	setp.leu.f32 	%p146, %f473, %f114;
	@%p146 bra 	$L__BB0_96;
	setp.lt.f32 	%p147, %f473, 0f00800000;
	mul.f32 	%f417, %f473, 0f4B000000;
	selp.f32 	%f418, %f417, %f473, %p147;
	selp.f32 	%f419, 0fC1B80000, 0f00000000, %p147;
	mov.b32 	%r178, %f418;
	add.s32 	%r179, %r178, -1059760811;
	and.b32  	%r180, %r179, -8388608;
	sub.s32 	%r181, %r178, %r180;
	mov.b32 	%f420, %r181;
	cvt.rn.f32.s32 	%f421, %r180;
	fma.rn.f32 	%f422, %f421, 0f34000000, %f419;
	add.f32 	%f423, %f420, 0fBF800000;
	fma.rn.f32 	%f424, %f423, 0fBE055027, 0f3E1039F6;
	fma.rn.f32 	%f425, %f424, %f423, 0fBDF8CDCC;
	fma.rn.f32 	%f426, %f425, %f423, 0f3E0F2955;
	fma.rn.f32 	%f427, %f426, %f423, 0fBE2AD8B9;
	fma.rn.f32 	%f428, %f427, %f423, 0f3E4CED0B;
	fma.rn.f32 	%f429, %f428, %f423, 0fBE7FFF22;
	fma.rn.f32 	%f430, %f429, %f423, 0f3EAAAA78;
	fma.rn.f32 	%f431, %f430, %f423, 0fBF000000;
	mul.f32 	%f432, %f423, %f431;
	fma.rn.f32 	%f433, %f432, %f423, %f423;
	fma.rn.f32 	%f434, %f422, 0f3F317218, %f433;
	setp.gt.u32 	%p148, %r178, 2139095039;
	fma.rn.f32 	%f435, %f418, 0f7F800000, 0f7F800000;
	selp.f32 	%f436, %f435, %f434, %p148;
	setp.eq.f32 	%p149, %f418, 0f00000000;
	selp.f32 	%f437, 0fFF800000, %f436, %p149;
	add.f32 	%f473, %f114, %f437;
$L__BB0_96:
	fma.rn.f32 	%f467, %f473, 0f41200000, %f467;
$L__BB0_97:
	sub.f32 	%f90, %f467, %f49;
	setp.gt.f32 	%p150, %f90, %f486;
	@%p150 bra 	$L__BB0_98;
	bra.uni 	$L__BB0_99;
$L__BB0_98:
	mov.f32 	%f485, %f52;
	mov.u32 	%r233, %r186;
	mov.f32 	%f486, %f90;
	mov.u32 	%r234, %r190;
$L__BB0_99:
	add.s32 	%r213, %r213, 1;
	setp.eq.s32 	%p151, %r213, %r70;
	@%p151 bra 	$L__BB0_115;
	bra.uni 	$L__BB0_74;
$L__BB0_100:
	and.b32  	%r83, %r70, 3;
	setp.lt.u32 	%p79, %r70, 4;
	mov.b32 	%r226, 0;
	@%p79 bra 	$L__BB0_103;
	and.b32  	%r226, %r70, 2147483644;
	mov.f32 	%f226, 0f00000000;
	sub.f32 	%f91, %f226, %f49;
	mov.b32 	%r221, 0;
$L__BB0_102:
	cvt.rn.f32.u32 	%f227, %r221;
	fma.rn.f32 	%f228, %f118, %f227, %f456;
	abs.f32 	%f229, %f228;
	cvt.f64.f32 	%fd1, %f229;
	setp.geu.f64 	%p80, %fd1, 0d3FA999999999999A;
	setp.gt.f32 	%p81, %f91, %f486;
	and.pred  	%p82, %p80, %p81;
	selp.f32 	%f230, %f228, %f485, %p82;
	selp.f32 	%f231, %f91, %f486, %p82;
	add.s32 	%r137, %r221, 1;
	cvt.rn.f32.u32 	%f233, %r137;
	fma.rn.f32 	%f234, %f118, %f233, %f456;
	abs.f32 	%f235, %f234;
	cvt.f64.f32 	%fd2, %f235;
	setp.geu.f64 	%p84, %fd2, 0d3FA999999999999A;
	setp.gt.f32 	%p85, %f91, %f231;
	and.pred  	%p86, %p84, %p85;
	selp.f32 	%f236, %f234, %f230, %p86;
	selp.f32 	%f237, %f91, %f231, %p86;
	add.s32 	%r138, %r221, 2;
	cvt.rn.f32.u32 	%f239, %r138;
	fma.rn.f32 	%f240, %f118, %f239, %f456;
	abs.f32 	%f241, %f240;
	cvt.f64.f32 	%fd3, %f241;
	setp.geu.f64 	%p88, %fd3, 0d3FA999999999999A;
	setp.gt.f32 	%p89, %f91, %f237;
	and.pred  	%p90, %p88, %p89;
	selp.f32 	%f242, %f240, %f236, %p90;
	selp.f32 	%f243, %f91, %f237, %p90;
	add.s32 	%r139, %r221, 3;
	cvt.rn.f32.u32 	%f245, %r139;
	fma.rn.f32 	%f246, %f118, %f245, %f456;
	abs.f32 	%f247, %f246;
	cvt.f64.f32 	%fd4, %f247;
	setp.geu.f64 	%p92, %fd4, 0d3FA999999999999A;
	setp.gt.f32 	%p93, %f91, %f243;
	and.pred  	%p94, %p92, %p93;
	selp.f32 	%f485, %f246, %f242, %p94;
	or.pred  	%p95, %p94, %p90;
	or.pred  	%p96, %p95, %p86;
	or.pred  	%p97, %p96, %p82;
	selp.b32 	%r233, %r186, %r233, %p97;
	selp.f32 	%f486, %f91, %f243, %p94;
	selp.b32 	%r234, %r190, %r234, %p97;
	add.s32 	%r221, %r221, 4;
	setp.ne.s32 	%p98, %r221, %r226;
	@%p98 bra 	$L__BB0_102;
$L__BB0_103:
	setp.eq.s32 	%p99, %r83, 0;
	@%p99 bra 	$L__BB0_115;
	cvt.rn.f32.u32 	%f248, %r226;
	fma.rn.f32 	%f100, %f118, %f248, %f456;
	abs.f32 	%f249, %f100;
	cvt.f64.f32 	%fd5, %f249;
	setp.lt.f64 	%p100, %fd5, 0d3FA999999999999A;
	@%p100 bra 	$L__BB0_107;
	mov.f32 	%f250, 0f00000000;
	sub.f32 	%f101, %f250, %f49;
	setp.leu.f32 	%p101, %f101, %f486;
	@%p101 bra 	$L__BB0_107;
	mov.f32 	%f485, %f100;
	mov.u32 	%r233, %r186;
	mov.f32 	%f486, %f101;
	mov.u32 	%r234, %r190;
$L__BB0_107:
	setp.eq.s32 	%p102, %r83, 1;
	@%p102 bra 	$L__BB0_115;
	add.s32 	%r140, %r226, 1;
	cvt.rn.f32.u32 	%f251, %r140;
	fma.rn.f32 	%f104, %f118, %f251, %f456;
	abs.f32 	%f252, %f104;
	cvt.f64.f32 	%fd6, %f252;
	setp.lt.f64 	%p103, %fd6, 0d3FA999999999999A;
	@%p103 bra 	$L__BB0_111;
	mov.f32 	%f253, 0f00000000;
	sub.f32 	%f105, %f253, %f49;
	setp.leu.f32 	%p104, %f105, %f486;
	@%p104 bra 	$L__BB0_111;
	mov.f32 	%f485, %f104;
	mov.u32 	%r233, %r186;
	mov.f32 	%f486, %f105;
	mov.u32 	%r234, %r190;
$L__BB0_111:
	setp.eq.s32 	%p105, %r83, 2;
	@%p105 bra 	$L__BB0_115;
	add.s32 	%r141, %r226, 2;
	cvt.rn.f32.u32 	%f254, %r141;
	fma.rn.f32 	%f108, %f118, %f254, %f456;
	abs.f32 	%f255, %f108;
	cvt.f64.f32 	%fd7, %f255;
	setp.lt.f64 	%p106, %fd7, 0d3FA999999999999A;
	@%p106 bra 	$L__BB0_115;
	mov.f32 	%f256, 0f00000000;
	sub.f32 	%f109, %f256, %f49;
	setp.leu.f32 	%p107, %f109, %f486;
	@%p107 bra 	$L__BB0_115;
	mov.f32 	%f485, %f108;
	mov.u32 	%r233, %r186;
	mov.f32 	%f486, %f109;
	mov.u32 	%r234, %r190;
$L__BB0_115:
	add.s32 	%r186, %r186, 1;
	setp.ne.s32 	%p152, %r186, 512;
	@%p152 bra 	$L__BB0_3;
	ld.param.u64 	%rd97, [_Z12seekEmittersPfS_iiiifffffffiPKfS1__param_1];
	cvta.to.global.u64 	%rd84, %rd97;
	mul.wide.s32 	%rd85, %r1, 4;
	add.s64 	%rd86, %rd84, %rd85;
	st.global.f32 	[%rd86], %f486;
	mul.wide.s32 	%rd87, %r2, 4;
	add.s64 	%rd88, %rd86, %rd87;
	st.global.f32 	[%rd88], %f485;
	cvt.rn.f32.s32 	%f438, %r233;
	add.s64 	%rd89, %rd88, %rd87;
	st.global.f32 	[%rd89], %f438;
	cvt.rn.f32.s32 	%f439, %r234;
	add.s64 	%rd90, %rd89, %rd87;
	st.global.f32 	[%rd90], %f439;
$L__BB0_117:
	ret;
$L__BB0_118:
	mul.wide.s32 	%rd91, %r1, 4;
	add.s64 	%rd92, %rd3, %rd91;
	mov.b32 	%r182, 0;
	st.global.u32 	[%rd92], %r182;
	mul.wide.s32 	%rd93, %r2, 4;
	add.s64 	%rd94, %rd92, %rd93;
	st.global.u32 	[%rd94], %r182;
	add.s64 	%rd95, %rd94, %rd93;
	st.global.u32 	[%rd95], %r182;
	add.s64 	%rd96, %rd95, %rd93;
	st.global.u32 	[%rd96], %r182;
	bra.uni 	$L__BB0_117;

}


// ===== COMPILED SASS (sm_100) =====

	.target	sm_100

	.elftype	@"ET_EXEC"


//--------------------- .note.nv.tkinfo           --------------------------
	.section	.note.nv.tkinfo,"",@"SHT_NOTE"
	.sectionflags	@"SHF_NOTE_NV_TKINFO"
	.tkinfo
        /*0018*/ 	.word	0x00000002
        /*0030*/ 	.string	""
        /*0030*/ 	.string	"ptxas"
        /*0030*/ 	.string	"Cuda compilation tools, release 13.0, V13.0.88"
        /*0030*/ 	.string	"Build cuda_13.0.r13.0/compiler.36424714_0"
        /*0030*/ 	.string	"-arch sm_100 -m 64 "



//--------------------- .note.nv.cuinfo           --------------------------
	.section	.note.nv.cuinfo,"",@"SHT_NOTE"
	.sectionflags	@"SHF_NOTE_NV_CUINFO"
        /*0018*/ 	.short	0x0002
        /*001a*/ 	.short	0x0064
        /*001c*/ 	.short	0x0082
	.zero		2


//--------------------- .nv.info                  --------------------------
	.section	.nv.info,"",@"SHT_CUDA_INFO"
	.align	4


	//----- nvinfo : EIATTR_REGCOUNT
	.align		4
        /*0000*/ 	.byte	0x04, 0x2f
        /*0002*/ 	.short	(.L_1 - .L_0)
	.align		4
.L_0:
        /*0004*/ 	.word	index@(_Z12seekEmittersPfS_iiiifffffffiPKfS1_)
        /*0008*/ 	.word	0x0000002a


	//----- nvinfo : EIATTR_FRAME_SIZE
	.align		4
.L_1:
        /*000c*/ 	.byte	0x04, 0x11
        /*000e*/ 	.short	(.L_3 - .L_2)
	.align		4
.L_2:
        /*0010*/ 	.word	index@($__internal_1_$__cuda_sm3x_div_rn_noftz_f32_slowpath)
        /*0014*/ 	.word	0x00000050


	//----- nvinfo : EIATTR_FRAME_SIZE
	.align		4
.L_3:
        /*0018*/ 	.byte	0x04, 0x11
        /*001a*/ 	.short	(.L_5 - .L_4)
	.align		4
.L_4:
        /*001c*/ 	.word	index@($__internal_0_$__cuda_sm20_div_rn_f64_full)
        /*0020*/ 	.word	0x00000050


	//----- nvinfo : EIATTR_FRAME_SIZE
	.align		4
.L_5:
        /*0024*/ 	.byte	0x04, 0x11
        /*0026*/ 	.short	(.L_7 - .L_6)
	.align		4
.L_6:
        /*0028*/ 	.word	index@(_Z12seekEmittersPfS_iiiifffffffiPKfS1_)
        /*002c*/ 	.word	0x00000050


	//----- nvinfo : EIATTR_MIN_STACK_SIZE
	.align		4
.L_7:
        /*0030*/ 	.byte	0x04, 0x12
        /*0032*/ 	.short	(.L_9 - .L_8)
	.align		4
.L_8:
        /*0034*/ 	.word	index@(_Z12seekEmittersPfS_iiiifffffffiPKfS1_)
        /*0038*/ 	.word	0x00000050
.L_9:


//--------------------- .nv.compat                --------------------------
	.section	.nv.compat,"",@"SHT_CUDA_COMPAT_INFO"
	.align	4
        /*0000*/ 	.byte	0x02, 0x09, 0x00, 0x00, 0x02, 0x02, 0x01, 0x00, 0x02, 0x05, 0x05, 0x00, 0x03, 0x07, 0x01, 0x01
        /*0010*/ 	.byte	0x02, 0x03, 0x00, 0x00, 0x02, 0x06, 0x01, 0x00, 0x04, 0x0b, 0x08, 0x00, 0x01, 0x00, 0x00, 0x00
        /*0020*/ 	.byte	0x00, 0x00, 0x00, 0x00


//--------------------- .nv.info._Z12seekEmittersPfS_iiiifffffffiPKfS1_ --------------------------
	.section	.nv.info._Z12seekEmittersPfS_iiiifffffffiPKfS1_,"",@"SHT_CUDA_INFO"
	.sectionflags	@""
	.align	4


	//----- nvinfo : EIATTR_CUDA_API_VERSION
	.align		4
        /*0000*/ 	.byte	0x04, 0x37
        /*0002*/ 	.short	(.L_11 - .L_10)
.L_10:
        /*0004*/ 	.word	0x00000082


	//----- nvinfo : EIATTR_KPARAM_INFO
	.align		4
.L_11:
        /*0008*/ 	.byte	0x04, 0x17
        /*000a*/ 	.short	(.L_13 - .L_12)
.L_12:
        /*000c*/ 	.word	0x00000000
        /*0010*/ 	.short	0x000f
        /*0012*/ 	.short	0x0048
        /*0014*/ 	.byte	0x00, 0xf5, 0x21, 0x00


	//----- nvinfo : EIATTR_KPARAM_INFO
	.align		4
.L_13:
        /*0018*/ 	.byte	0x04, 0x17
        /*001a*/ 	.short	(.L_15 - .L_14)
.L_14:
        /*001c*/ 	.word	0x00000000
        /*0020*/ 	.short	0x000e
        /*0022*/ 	.short	0x0040
        /*0024*/ 	.byte	0x00, 0xf5, 0x21, 0x00


	//----- nvinfo : EIATTR_KPARAM_INFO
	.align		4
.L_15:
        /*0028*/ 	.byte	0x04, 0x17
        /*002a*/ 	.short	(.L_17 - .L_16)
.L_16:
        /*002c*/ 	.word	0x00000000
        /*0030*/ 	.short	0x000d
        /*0032*/ 	.short	0x003c
        /*0034*/ 	.byte	0x00, 0xf0, 0x11, 0x00


	//----- nvinfo : EIATTR_KPARAM_INFO
	.align		4
.L_17:
        /*0038*/ 	.byte	0x04, 0x17
        /*003a*/ 	.short	(.L_19 - .L_18)
.L_18:
        /*003c*/ 	.word	0x00000000
        /*0040*/ 	.short	0x000c
        /*0042*/ 	.short	0x0038
        /*0044*/ 	.byte	0x00, 0xf0, 0x11, 0x00


	//----- nvinfo : EIATTR_KPARAM_INFO
	.align		4
.L_19:
        /*0048*/ 	.byte	0x04, 0x17
        /*004a*/ 	.short	(.L_21 - .L_20)
.L_20:
        /*004c*/ 	.word	0x00000000
        /*0050*/ 	.short	0x000b
        /*0052*/ 	.short	0x0034
        /*0054*/ 	.byte	0x00, 0xf0, 0x11, 0x00


	//----- nvinfo : EIATTR_KPARAM_INFO
	.align		4
.L_21:
        /*0058*/ 	.byte	0x04, 0x17
        /*005a*/ 	.short	(.L_23 - .L_22)
.L_22:
        /*005c*/ 	.word	0x00000000
        /*0060*/ 	.short	0x000a
        /*0062*/ 	.short	0x0030
        /*0064*/ 	.byte	0x00, 0xf0, 0x11, 0x00


	//----- nvinfo : EIATTR_KPARAM_INFO
	.align		4
.L_23:
        /*0068*/ 	.byte	0x04, 0x17
        /*006a*/ 	.short	(.L_25 - .L_24)
.L_24:
        /*006c*/ 	.word	0x00000000
        /*0070*/ 	.short	0x0009
        /*0072*/ 	.short	0x002c
        /*0074*/ 	.byte	0x00, 0xf0, 0x11, 0x00


	//----- nvinfo : EIATTR_KPARAM_INFO
	.align		4
.L_25:
        /*0078*/ 	.byte	0x04, 0x17
        /*007a*/ 	.short	(.L_27 - .L_26)
.L_26:
        /*007c*/ 	.word	0x00000000
        /*0080*/ 	.short	0x0008
        /*0082*/ 	.short	0x0028
        /*0084*/ 	.byte	0x00, 0xf0, 0x11, 0x00


	//----- nvinfo : EIATTR_KPARAM_INFO
	.align		4
.L_27:
        /*0088*/ 	.byte	0x04, 0x17
        /*008a*/ 	.short	(.L_29 - .L_28)
.L_28:
        /*008c*/ 	.word	0x00000000
        /*0090*/ 	.short	0x0007
        /*0092*/ 	.short	0x0024
        /*0094*/ 	.byte	0x00, 0xf0, 0x11, 0x00


	//----- nvinfo : EIATTR_KPARAM_INFO
	.align		4
.L_29:
        /*0098*/ 	.byte	0x04, 0x17
        /*009a*/ 	.short	(.L_31 - .L_30)
.L_30:
        /*009c*/ 	.word	0x00000000
        /*00a0*/ 	.short	0x0006
        /*00a2*/ 	.short	0x0020
        /*00a4*/ 	.byte	0x00, 0xf0, 0x11, 0x00


	//----- nvinfo : EIATTR_KPARAM_INFO
	.align		4
.L_31:
        /*00a8*/ 	.byte	0x04, 0x17
        /*00aa*/ 	.short	(.L_33 - .L_32)
.L_32:
        /*00ac*/ 	.word	0x00000000
        /*00b0*/ 	.short	0x0005
        /*00b2*/ 	.short	0x001c
        /*00b4*/ 	.byte	0x00, 0xf0, 0x11, 0x00


	//----- nvinfo : EIATTR_KPARAM_INFO
	.align		4
.L_33:
        /*00b8*/ 	.byte	0x04, 0x17
        /*00ba*/ 	.short	(.L_35 - .L_34)
.L_34:
        /*00bc*/ 	.word	0x00000000
        /*00c0*/ 	.short	0x0004
        /*00c2*/ 	.short	0x0018
        /*00c4*/ 	.byte	0x00, 0xf0, 0x11, 0x00


	//----- nvinfo : EIATTR_KPARAM_INFO
	.align		4
.L_35:
        /*00c8*/ 	.byte	0x04, 0x17
        /*00ca*/ 	.short	(.L_37 - .L_36)
.L_36:
        /*00cc*/ 	.word	0x00000000
        /*00d0*/ 	.short	0x0003
        /*00d2*/ 	.short	0x0014
        /*00d4*/ 	.byte	0x00, 0xf0, 0x11, 0x00


	//----- nvinfo : EIATTR_KPARAM_INFO
	.align		4
.L_37:
        /*00d8*/ 	.byte	0x04, 0x17
        /*00da*/ 	.short	(.L_39 - .L_38)
.L_38:
        /*00dc*/ 	.word	0x00000000
        /*00e0*/ 	.short	0x0002
        /*00e2*/ 	.short	0x0010
        /*00e4*/ 	.byte	0x00, 0xf0, 0x11, 0x00


	//----- nvinfo : EIATTR_KPARAM_INFO
	.align		4
.L_39:
        /*00e8*/ 	.byte	0x04, 0x17
        /*00ea*/ 	.short	(.L_41 - .L_40)
.L_40:
        /*00ec*/ 	.word	0x00000000
        /*00f0*/ 	.short	0x0001
        /*00f2*/ 	.short	0x0008
        /*00f4*/ 	.byte	0x00, 0xf5, 0x21, 0x00


	//----- nvinfo : EIATTR_KPARAM_INFO
	.align		4
.L_41:
        /*00f8*/ 	.byte	0x04, 0x17
        /*00fa*/ 	.short	(.L_43 - .L_42)
.L_42:
        /*00fc*/ 	.word	0x00000000
        /*0100*/ 	.short	0x0000
        /*0102*/ 	.short	0x0000
        /*0104*/ 	.byte	0x00, 0xf5, 0x21, 0x00


	//----- nvinfo : EIATTR_SPARSE_MMA_MASK
	.align		4
.L_43:
        /*0108*/ 	.byte	0x03, 0x50
        /*010a*/ 	.short	0x0000


	//----- nvinfo : EIATTR_MAXREG_COUNT
	.align		4
        /*010c*/ 	.byte	0x03, 0x1b
        /*010e*/ 	.short	0x00ff


	//----- nvinfo : EIATTR_MERCURY_ISA_VERSION
	.align		4
        /*0110*/ 	.byte	0x03, 0x5f
        /*0112*/ 	.short	0x0101


	//----- nvinfo : EIATTR_VRC_CTA_INIT_COUNT
	.align		4
        /*0114*/ 	.byte	0x02, 0x4a
	.zero		1
	.zero		1


	//----- nvinfo : EIATTR_EXIT_INSTR_OFFSETS
	.align		4
        /*0118*/ 	.byte	0x04, 0x1c
        /*011a*/ 	.short	(.L_45 - .L_44)


	//   ....[0]....
.L_44:
        /*011c*/ 	.word	0x000000a0


	//   ....[1]....
        /*0120*/ 	.word	0x00005e60


	//   ....[2]....
        /*0124*/ 	.word	0x00005f00


	//----- nvinfo : EIATTR_CRS_STACK_SIZE
	.align		4
.L_45:
        /*0128*/ 	.byte	0x04, 0x1e
        /*012a*/ 	.short	(.L_47 - .L_46)
.L_46:
        /*012c*/ 	.word	0x00000000


	//----- nvinfo : EIATTR_CBANK_PARAM_SIZE
	.align		4
.L_47:
        /*0130*/ 	.byte	0x03, 0x19
        /*0132*/ 	.short	0x0050


	//----- nvinfo : EIATTR_PARAM_CBANK
	.align		4
        /*0134*/ 	.byte	0x04, 0x0a
        /*0136*/ 	.short	(.L_49 - .L_48)
	.align		4
.L_48:
        /*0138*/ 	.word	index@(.nv.constant0._Z12seekEmittersPfS_iiiifffffffiPKfS1_)
        /*013c*/ 	.short	0x0380
        /*013e*/ 	.short	0x0050


	//----- nvinfo : EIATTR_SW_WAR
	.align		4
.L_49:
        /*0140*/ 	.byte	0x04, 0x36
        /*0142*/ 	.short	(.L_51 - .L_50)
.L_50:
        /*0144*/ 	.word	0x00000008
.L_51:


//--------------------- .nv.callgraph             --------------------------
	.section	.nv.callgraph,"",@"SHT_CUDA_CALLGRAPH"
	.align	4
	.sectionentsize	8
	.align		4
        /*0000*/ 	.word	0x00000000
	.align		4
        /*0004*/ 	.word	0xffffffff
	.align		4
        /*0008*/ 	.word	0x00000000
	.align		4
        /*000c*/ 	.word	0xfffffffe
	.align		4
        /*0010*/ 	.word	0x00000000
	.align		4
        /*0014*/ 	.word	0xfffffffd
	.align		4
        /*0018*/ 	.word	0x00000000
	.align		4
        /*001c*/ 	.word	0xfffffffc


//--------------------- .text._Z12seekEmittersPfS_iiiifffffffiPKfS1_ --------------------------
	.section	.text._Z12seekEmittersPfS_iiiifffffffiPKfS1_,"ax",@progbits
	.align	128
        .global         _Z12seekEmittersPfS_iiiifffffffiPKfS1_
        .type           _Z12seekEmittersPfS_iiiifffffffiPKfS1_,@function
        .size           _Z12seekEmittersPfS_iiiifffffffiPKfS1_,(.L_x_144 - _Z12seekEmittersPfS_iiiifffffffiPKfS1_)
        .other          _Z12seekEmittersPfS_iiiifffffffiPKfS1_,@"STO_CUDA_ENTRY STV_DEFAULT"
_Z12seekEmittersPfS_iiiifffffffiPKfS1_:
.text._Z12seekEmittersPfS_iiiifffffffiPKfS1_:
[----:B------:R-:W0:Y:S01]  /*0000*/  LDC R1, c[0x0][0x37c] ;  /* 0x0000df00ff017b82 */ /* 0x000e220000000800 */
[----:B------:R-:W1:Y:S07]  /*0010*/  S2R R0, SR_TID.X ;  /* 0x0000000000007919 */ /* 0x000e6e0000002100 */
[----:B------:R-:W1:Y:S01]  /*0020*/  S2UR UR4, SR_CTAID.X ;  /* 0x00000000000479c3 */ /* 0x000e620000002500 */
[----:B------:R-:W2:Y:S01]  /*0030*/  LDCU UR5, c[0x0][0x394] ;  /* 0x00007280ff0577ac */ /* 0x000ea20008000800 */
[----:B0-----:R-:W-:-:S06]  /*0040*/  IADD3 R1, PT, PT, R1, -0x50, RZ ;  /* 0xffffffb001017810 */ /* 0x001fcc0007ffe0ff */
[----:B------:R-:W1:Y:S08]  /*0050*/  LDC R17, c[0x0][0x360] ;  /* 0x0000d800ff117b82 */ /* 0x000e700000000800 */
[----:B------:R-:W2:Y:S01]  /*0060*/  LDC R6, c[0x0][0x398] ;  /* 0x0000e600ff067b82 */ /* 0x000ea20000000800 */
[----:B-1----:R-:W-:Y:S02]  /*0070*/  IMAD R17, R17, UR4, R0 ;  /* 0x0000000411117c24 */ /* 0x002fe4000f8e0200 */
[----:B--2---:R-:W-:-:S05]  /*0080*/  IMAD R16, R6, UR5, RZ ;  /* 0x0000000506107c24 */ /* 0x004fca000f8e02ff */
[----:B------:R-:W-:-:S13]  /*0090*/  ISETP.GE.AND P0, PT, R17, R16, PT ;  /* 0x000000101100720c */ /* 0x000fda0003f06270 */
[----:B------:R-:W-:Y:S05]  /*00a0*/  @P0 EXIT ;  /* 0x000000000000094d */ /* 0x000fea0003800000 */
[----:B------:R-:W-:Y:S01]  /*00b0*/  IABS R5, R6 ;  /* 0x0000000600057213 */ /* 0x000fe20000000000 */
[----:B------:R-:W0:Y:S01]  /*00c0*/  LDCU UR6, c[0x0][0x390] ;  /* 0x00007200ff0677ac */ /* 0x000e220008000800 */
[----:B------:R-:W-:Y:S01]  /*00d0*/  ISETP.GE.AND P1, PT, R17, RZ, PT ;  /* 0x000000ff1100720c */ /* 0x000fe20003f26270 */
[----:B------:R-:W1:Y:S01]  /*00e0*/  LDC.64 R20, c[0x0][0x380] ;  /* 0x0000e000ff147b82 */ /* 0x000e620000000a00 */
[----:B------:R-:W2:Y:S01]  /*00f0*/  I2F.RP R0, R5 ;  /* 0x0000000500007306 */ /* 0x000ea20000209400 */
[----:B------:R-:W3:Y:S07]  /*0100*/  LDCU.64 UR4, c[0x0][0x358] ;  /* 0x00006b00ff0477ac */ /* 0x000eee0008000a00 */
[----:B--2---:R-:W2:Y:S02]  /*0110*/  MUFU.RCP R0, R0 ;  /* 0x0000000000007308 */ /* 0x004ea40000001000 */
[----:B--2---:R-:W-:-:S06]  /*0120*/  VIADD R2, R0, 0xffffffe ;  /* 0x0ffffffe00027836 */ /* 0x004fcc0000000000 */
[----:B------:R2:W4:Y:S02]  /*0130*/  F2I.FTZ.U32.TRUNC.NTZ R3, R2 ;  /* 0x0000000200037305 */ /* 0x000524000021f000 */
[----:B--2---:R-:W-:Y:S01]  /*0140*/  IMAD.MOV.U32 R2, RZ, RZ, RZ ;  /* 0x000000ffff027224 */ /* 0x004fe200078e00ff */
[----:B----4-:R-:W-:-:S05]  /*0150*/  IADD3 R4, PT, PT, RZ, -R3, RZ ;  /* 0x80000003ff047210 */ /* 0x010fca0007ffe0ff */
[----:B------:R-:W-:Y:S01]  /*0160*/  IMAD R7, R4, R5, RZ ;  /* 0x0000000504077224 */ /* 0x000fe200078e02ff */
[----:B------:R-:W-:-:S03]  /*0170*/  IABS R4, R17 ;  /* 0x0000001100047213 */ /* 0x000fc60000000000 */
[----:B------:R-:W-:-:S06]  /*0180*/  IMAD.HI.U32 R3, R3, R7, R2 ;  /* 0x0000000703037227 */ /* 0x000fcc00078e0002 */
[----:B------:R-:W-:-:S05]  /*0190*/  IMAD.HI.U32 R3, R3, R4, RZ ;  /* 0x0000000403037227 */ /* 0x000fca00078e00ff */
[----:B------:R-:W-:-:S05]  /*01a0*/  IADD3 R3, PT, PT, -R3, RZ, RZ ;  /* 0x000000ff03037210 */ /* 0x000fca0007ffe1ff */
[C---:B------:R-:W-:Y:S02]  /*01b0*/  IMAD R0, R5.reuse, R3, R4 ;  /* 0x0000000305007224 */ /* 0x040fe400078e0204 */
[----:B------:R-:W0:Y:S03]  /*01c0*/  LDC R3, c[0x0][0x39c] ;  /* 0x0000e700ff037b82 */ /* 0x000e260000000800 */
[----:B------:R-:W-:-:S13]  /*01d0*/  ISETP.GT.U32.AND P0, PT, R5, R0, PT ;  /* 0x000000000500720c */ /* 0x000fda0003f04070 */
[----:B------:R-:W-:-:S05]  /*01e0*/  @!P0 IMAD.IADD R0, R0, 0x1, -R5 ;  /* 0x0000000100008824 */ /* 0x000fca00078e0a05 */
[----:B------:R-:W-:-:S13]  /*01f0*/  ISETP.GT.U32.AND P0, PT, R5, R0, PT ;  /* 0x000000000500720c */ /* 0x000fda0003f04070 */
[----:B------:R-:W-:Y:S02]  /*0200*/  @!P0 IADD3 R0, PT, PT, R0, -R5, RZ ;  /* 0x8000000500008210 */ /* 0x000fe40007ffe0ff */
[----:B------:R-:W-:-:S03]  /*0210*/  ISETP.NE.AND P0, PT, R6, RZ, PT ;  /* 0x000000ff0600720c */ /* 0x000fc60003f05270 */
[----:B------:R-:W-:-:S10]  /*0220*/  @!P1 IMAD.MOV R0, RZ, RZ, -R0 ;  /* 0x000000ffff009224 */ /* 0x000fd400078e0a00 */
[----:B------:R-:W-:-:S04]  /*0230*/  @!P0 LOP3.LUT R0, RZ, R6, RZ, 0x33, !PT ;  /* 0x00000006ff008212 */ /* 0x000fc800078e33ff */
[----:B------:R-:W-:Y:S01]  /*0240*/  IADD3 R2, PT, PT, R17, -R0, RZ ;  /* 0x8000000011027210 */ /* 0x000fe20007ffe0ff */
[----:B0-----:R-:W-:-:S04]  /*0250*/  IMAD R3, R0, UR6, R3 ;  /* 0x0000000600037c24 */ /* 0x001fc8000f8e0203 */
[----:B------:R-:W-:-:S04]  /*0260*/  IMAD R3, R2, UR6, R3 ;  /* 0x0000000602037c24 */ /* 0x000fc8000f8e0203 */
[----:B-1----:R-:W-:-:S05]  /*0270*/  IMAD.WIDE R20, R3, 0x4, R20 ;  /* 0x0000000403147825 */ /* 0x002fca00078e0214 */
[----:B---3--:R-:W2:Y:S02]  /*0280*/  LDG.E R0, desc[UR4][R20.64] ;  /* 0x0000000414007981 */ /* 0x008ea4000c1e1900 */
[----:B--2---:R-:W-:-:S13]  /*0290*/  FSETP.NEU.AND P0, PT, R0, RZ, PT ;  /* 0x000000ff0000720b */ /* 0x004fda0003f0d000 */
[----:B------:R-:W-:Y:S05]  /*02a0*/  @!P0 BRA `(.L_x_0) ;  /* 0x0000005800f08947 */ /* 0x000fea0003800000 */
[----:B------:R-:W-:Y:S02]  /*02b0*/  HFMA2 R14, -RZ, RZ, 0, 5.9604644775390625e-08 ;  /* 0x00000001ff0e7431 */ /* 0x000fe400000001ff */
[----:B------:R-:W-:Y:S01]  /*02c0*/  VIADD R15, R1, 0x10 ;  /* 0x00000010010f7836 */ /* 0x000fe20000000000 */
[----:B------:R-:W-:Y:S01]  /*02d0*/  CS2R R12, SRZ ;  /* 0x00000000000c7805 */ /* 0x000fe2000001ff00 */
[----:B------:R-:W-:Y:S01]  /*02e0*/  IMAD.MOV.U32 R7, RZ, RZ, RZ ;  /* 0x000000ffff077224 */ /* 0x000fe200078e00ff */
[----:B------:R-:W-:-:S07]  /*02f0*/  MOV R5, RZ ;  /* 0x000000ff00057202 */ /* 0x000fce0000000f00 */
.L_x_125:
[C---:B------:R-:W-:Y:S01]  /*0300*/  LOP3.LUT R0, R14.reuse, 0x1, RZ, 0xc0, !PT ;  /* 0x000000010e007812 */ /* 0x040fe200078ec0ff */
[----:B------:R-:W0:Y:S01]  /*0310*/  LDCU UR6, c[0x0][0x3bc] ;  /* 0x00007780ff0677ac */ /* 0x000e220008000800 */
[----:B------:R-:W-:Y:S02]  /*0320*/  LOP3.LUT P0, RZ, R14, 0x2, RZ, 0xc0, !PT ;  /* 0x000000020eff7812 */ /* 0x000fe4000780c0ff */
[----:B------:R-:W-:Y:S01]  /*0330*/  ISETP.NE.U32.AND P1, PT, R0, 0x1, PT ;  /* 0x000000010000780c */ /* 0x000fe20003f25070 */
[----:B------:R-:W-:Y:S01]  /*0340*/  IMAD.MOV.U32 R0, RZ, RZ, RZ ;  /* 0x000000ffff007224 */ /* 0x000fe200078e00ff */
[C---:B------:R-:W-:Y:S02]  /*0350*/  LOP3.LUT P6, RZ, R14.reuse, 0x4, RZ, 0xc0, !PT ;  /* 0x000000040eff7812 */ /* 0x040fe400078cc0ff */
[C---:B------:R-:W-:Y:S02]  /*0360*/  LOP3.LUT P5, RZ, R14.reuse, 0x8, RZ, 0xc0, !PT ;  /* 0x000000080eff7812 */ /* 0x040fe400078ac0ff */
[----:B------:R-:W-:-:S02]  /*0370*/  LOP3.LUT P4, RZ, R14, 0x10, RZ, 0xc0, !PT ;  /* 0x000000100eff7812 */ /* 0x000fc4000788c0ff */
[----:B------:R-:W-:-:S05]  /*0380*/  LOP3.LUT P3, RZ, R14, 0x20, RZ, 0xc0, !PT ;  /* 0x000000200eff7812 */ /* 0x000fca000786c0ff */
[----:B-1234-:R-:W-:Y:S08]  /*0390*/  @P1 BRA `(.L_x_1) ;  /* 0x0000000000301947 */ /* 0x01eff00003800000 */
[----:B------:R-:W1:Y:S08]  /*03a0*/  LDC.64 R2, c[0x0][0x3c0] ;  /* 0x0000f000ff027b82 */ /* 0x000e700000000a00 */
[----:B------:R-:W2:Y:S01]  /*03b0*/  LDC.64 R8, c[0x0][0x3c8] ;  /* 0x0000f200ff087b82 */ /* 0x000ea20000000a00 */
[----:B-1----:R-:W3:Y:S04]  /*03c0*/  LDG.E R2, desc[UR4][R2.64] ;  /* 0x0000000402027981 */ /* 0x002ee8000c1e1900 */
[----:B--2---:R-:W2:Y:S01]  /*03d0*/  LDG.E R8, desc[UR4][R8.64] ;  /* 0x0000000408087981 */ /* 0x004ea2000c1e1900 */
[----:B------:R-:W-:Y:S01]  /*03e0*/  HFMA2 R0, -RZ, RZ, 0, 0 ;  /* 0x00000000ff007431 */ /* 0x000fe200000001ff */
[----:B---3--:R-:W-:-:S02]  /*03f0*/  FSETP.GT.AND P1, PT, R2, 1, PT ;  /* 0x3f8000000200780b */ /* 0x008fc40003f24000 */
[----:B--2---:R-:W-:-:S11]  /*0400*/  FSETP.GT.AND P2, PT, R8, 1, PT ;  /* 0x3f8000000800780b */ /* 0x004fd60003f44000 */
[----:B------:R-:W-:Y:S01]  /*0410*/  @P1 IMAD.MOV.U32 R0, RZ, RZ, 0x1 ;  /* 0x00000001ff001424 */ /* 0x000fe200078e00ff */
[----:B------:R1:W-:Y:S04]  /*0420*/  @P1 STL [R1], R2 ;  /* 0x0000000201001387 */ /* 0x0003e80000100800 */
[C---:B------:R-:W-:Y:S01]  /*0430*/  @P2 LEA R11, R0.reuse, R1, 0x2 ;  /* 0x00000001000b2211 */ /* 0x040fe200078e10ff */
[----:B------:R-:W-:-:S04]  /*0440*/  @P2 VIADD R0, R0, 0x1 ;  /* 0x0000000100002836 */ /* 0x000fc80000000000 */
[----:B------:R1:W-:Y:S03]  /*0450*/  @P2 STL [R11], R8 ;  /* 0x000000080b002387 */ /* 0x0003e60000100800 */
.L_x_1:
[C---:B------:R-:W-:Y:S02]  /*0460*/  LOP3.LUT P2, RZ, R14.reuse, 0x40, RZ, 0xc0, !PT ;  /* 0x000000400eff7812 */ /* 0x040fe4000784c0ff */
[----:B------:R-:W-:Y:S01]  /*0470*/  LOP3.LUT P1, RZ, R14, 0x80, RZ, 0xc0, !PT ;  /* 0x000000800eff7812 */ /* 0x000fe2000782c0ff */
[----:B------:R-:W-:-:S12]  /*0480*/  @!P0 BRA `(.L_x_2) ;  /* 0x0000000000308947 */ /* 0x000fd80003800000 */
[----:B-1----:R-:W1:Y:S08]  /*0490*/  LDC.64 R2, c[0x0][0x3c0] ;  /* 0x0000f000ff027b82 */ /* 0x002e700000000a00 */
[----:B------:R-:W2:Y:S01]  /*04a0*/  LDC.64 R8, c[0x0][0x3c8] ;  /* 0x0000f200ff087b82 */ /* 0x000ea20000000a00 */
[----:B-1----:R-:W3:Y:S04]  /*04b0*/  LDG.E R2, desc[UR4][R2.64+0x4] ;  /* 0x0000040402027981 */ /* 0x002ee8000c1e1900 */
[----:B--2---:R-:W2:Y:S01]  /*04c0*/  LDG.E R8, desc[UR4][R8.64+0x4] ;  /* 0x0000040408087981 */ /* 0x004ea2000c1e1900 */
[----:B---3--:R-:W-:-:S13]  /*04d0*/  FSETP.GT.AND P0, PT, R2, 1, PT ;  /* 0x3f8000000200780b */ /* 0x008fda0003f04000 */
[C---:B------:R-:W-:Y:S01]  /*04e0*/  @P0 LEA R11, R0.reuse, R1, 0x2 ;  /* 0x00000001000b0211 */ /* 0x040fe200078e10ff */
[----:B------:R-:W-:-:S04]  /*04f0*/  @P0 VIADD R0, R0, 0x1 ;  /* 0x0000000100000836 */ /* 0x000fc80000000000 */
[----:B------:R3:W-:Y:S01]  /*0500*/  @P0 STL [R11], R2 ;  /* 0x000000020b000387 */ /* 0x0007e20000100800 */
[----:B--2---:R-:W-:-:S13]  /*0510*/  FSETP.GT.AND P0, PT, R8, 1, PT ;  /* 0x3f8000000800780b */ /* 0x004fda0003f04000 */
[C---:B------:R-:W-:Y:S01]  /*0520*/  @P0 LEA R19, R0.reuse, R1, 0x2 ;  /* 0x0000000100130211 */ /* 0x040fe200078e10ff */
[----:B------:R-:W-:-:S04]  /*0530*/  @P0 VIADD R0, R0, 0x1 ;  /* 0x0000000100000836 */ /* 0x000fc80000000000 */
[----:B------:R3:W-:Y:S03]  /*0540*/  @P0 STL [R19], R8 ;  /* 0x0000000813000387 */ /* 0x0007e60000100800 */
.L_x_2:
[----:B------:R-:W-:Y:S01]  /*0550*/  LOP3.LUT P0, RZ, R14, 0x100, RZ, 0xc0, !PT ;  /* 0x000001000eff7812 */ /* 0x000fe2000780c0ff */
[----:B------:R-:W-:-:S12]  /*0560*/  @!P6 BRA `(.L_x_3) ;  /* 0x000000000030e947 */ /* 0x000fd80003800000 */
[----:B-1-3--:R-:W1:Y:S08]  /*0570*/  LDC.64 R2, c[0x0][0x3c0] ;  /* 0x0000f000ff027b82 */ /* 0x00ae700000000a00 */
        /* <DEDUP_REMOVED lines=11> */
.L_x_3:
[----:B------:R-:W-:Y:S01]  /*0630*/  LOP3.LUT P6, RZ, R14, 0x200, RZ, 0xc0, !PT ;  /* 0x000002000eff7812 */ /* 0x000fe200078cc0ff */
[----:B------:R-:W-:-:S12]  /*0640*/  @!P5 BRA `(.L_x_4) ;  /* 0x000000000030d947 */ /* 0x000fd80003800000 */
[----:B-1-34-:R-:W1:Y:S08]  /*0650*/  LDC.64 R2, c[0x0][0x3c0] ;  /* 0x0000f000ff027b82 */ /* 0x01ae700000000a00 */
        /* <DEDUP_REMOVED lines=11> */
.L_x_4:
        /* <DEDUP_REMOVED lines=14> */
.L_x_5:
[----:B------:R-:W-:Y:S05]  /*07f0*/  @!P3 BRA `(.L_x_6) ;  /* 0x000000000030b947 */ /* 0x000fea0003800000 */
[----:B-1-34-:R-:W1:Y:S08]  /*0800*/  LDC.64 R2, c[0x0][0x3c0] ;  /* 0x0000f000ff027b82 */ /* 0x01ae700000000a00 */
[----:B------:R-:W2:Y:S01]  /*0810*/  LDC.64 R8, c[0x0][0x3c8] ;  /* 0x0000f200ff087b82 */ /* 0x000ea20000000a00 */
[----:B-1----:R-:W3:Y:S04]  /*0820*/  LDG.E R2, desc[UR4][R2.64+0x14] ;  /* 0x0000140402027981 */ /* 0x002ee8000c1e1900 */
[----:B--2---:R-:W2:Y:S01]  /*0830*/  LDG.E R8, desc[UR4][R8.64+0x14] ;  /* 0x0000140408087981 */ /* 0x004ea2000c1e1900 */
[----:B---3--:R-:W-:-:S02]  /*0840*/  FSETP.GT.AND P3, PT, R2, 1, PT ;  /* 0x3f8000000200780b */ /* 0x008fc40003f64000 */
[----:B--2---:R-:W-:-:S11]  /*0850*/  FSETP.GT.AND P4, PT, R8, 1, PT ;  /* 0x3f8000000800780b */ /* 0x004fd60003f84000 */
[C---:B------:R-:W-:Y:S01]  /*0860*/  @P3 LEA R11, R0.reuse, R1, 0x2 ;  /* 0x00000001000b3211 */ /* 0x040fe200078e10ff */
[----:B------:R-:W-:-:S04]  /*0870*/  @P3 VIADD R0, R0, 0x1 ;  /* 0x0000000100003836 */ /* 0x000fc80000000000 */
[----:B------:R2:W-:Y:S01]  /*0880*/  @P3 STL [R11], R2 ;  /* 0x000000020b003387 */ /* 0x0005e20000100800 */
[C---:B------:R-:W-:Y:S01]  /*0890*/  @P4 LEA R19, R0.reuse, R1, 0x2 ;  /* 0x0000000100134211 */ /* 0x040fe200078e10ff */
[----:B------:R-:W-:-:S04]  /*08a0*/  @P4 VIADD R0, R0, 0x1 ;  /* 0x0000000100004836 */ /* 0x000fc80000000000 */
[----:B------:R2:W-:Y:S03]  /*08b0*/  @P4 STL [R19], R8 ;  /* 0x0000000813004387 */ /* 0x0005e60000100800 */
.L_x_6:
[----:B------:R-:W-:Y:S05]  /*08c0*/  @!P2 BRA `(.L_x_7) ;  /* 0x000000000030a947 */ /* 0x000fea0003800000 */
[----:B-1234-:R-:W1:Y:S08]  /*08d0*/  LDC.64 R2, c[0x0][0x3c0] ;  /* 0x0000f000ff027b82 */ /* 0x01ee700000000a00 */
        /* <DEDUP_REMOVED lines=11> */
.L_x_7:
        /* <DEDUP_REMOVED lines=13> */
.L_x_8:
        /* <DEDUP_REMOVED lines=13> */
.L_x_9:
        /* <DEDUP_REMOVED lines=13> */
.L_x_10:
        /* <DEDUP_REMOVED lines=13> */
.L_x_11:
[----:B0-----:R-:W-:-:S13]  /*0cd0*/  ISETP.GE.AND P0, PT, R0, UR6, PT ;  /* 0x0000000600007c0c */ /* 0x001fda000bf06270 */
[----:B------:R-:W-:Y:S05]  /*0ce0*/  @!P0 BRA `(.L_x_12) ;  /* 0x0000005000248947 */ /* 0x000fea0003800000 */
[----:B------:R-:W0:Y:S01]  /*0cf0*/  LDCU.64 UR6, c[0x0][0x3a0] ;  /* 0x00007400ff0677ac */ /* 0x000e220008000a00 */
[----:B------:R-:W-:Y:S02]  /*0d00*/  ISETP.GE.AND P2, PT, R0, 0x1, PT ;  /* 0x000000010000780c */ /* 0x000fe40003f46270 */
[----:B0-----:R-:W-:Y:S01]  /*0d10*/  MOV R28, UR6 ;  /* 0x00000006001c7c02 */ /* 0x001fe20008000f00 */
[----:B------:R-:W-:-:S10]  /*0d20*/  IMAD.U32 R29, RZ, RZ, UR7 ;  /* 0x00000007ff1d7e24 */ /* 0x000fd4000f8e00ff */
[----:B------:R-:W-:Y:S05]  /*0d30*/  @!P2 BRA `(.L_x_13) ;  /* 0x00000028006ca947 */ /* 0x000fea0003800000 */
[----:B------:R-:W-:Y:S01]  /*0d40*/  ISETP.GE.U32.AND P0, PT, R0, 0x8, PT ;  /* 0x000000080000780c */ /* 0x000fe20003f06070 */
[----:B------:R-:W-:Y:S01]  /*0d50*/  IMAD.U32 R29, RZ, RZ, UR7 ;  /* 0x00000007ff1d7e24 */ /* 0x000fe2000f8e00ff */
[----:B------:R-:W-:Y:S01]  /*0d60*/  MOV R28, UR6 ;  /* 0x00000006001c7c02 */ /* 0x000fe20008000f00 */
[----:B------:R-:W-:-:S10]  /*0d70*/  HFMA2 R6, -RZ, RZ, 0, 0 ;  /* 0x00000000ff067431 */ /* 0x000fd400000001ff */
[----:B------:R-:W-:Y:S05]  /*0d80*/  @!P0 BRA `(.L_x_14) ;  /* 0x00000014006c8947 */ /* 0x000fea0003800000 */
[----:B------:R-:W-:Y:S01]  /*0d90*/  LOP3.LUT R3, R0, 0x7ffffff8, RZ, 0xc0, !PT ;  /* 0x7ffffff800037812 */ /* 0x000fe200078ec0ff */
[----:B------:R-:W-:Y:S01]  /*0da0*/  IMAD.U32 R29, RZ, RZ, UR7 ;  /* 0x00000007ff1d7e24 */ /* 0x000fe2000f8e00ff */
[----:B------:R-:W-:Y:S01]  /*0db0*/  MOV R28, UR6 ;  /* 0x00000006001c7c02 */ /* 0x000fe20008000f00 */
[----:B------:R-:W-:Y:S01]  /*0dc0*/  IMAD.MOV.U32 R4, RZ, RZ, R15 ;  /* 0x000000ffff047224 */ /* 0x000fe200078e000f */
[----:B------:R-:W-:-:S07]  /*0dd0*/  IADD3 R3, PT, PT, -R3, RZ, RZ ;  /* 0x000000ff03037210 */ /* 0x000fce0007ffe1ff */
.L_x_47:
[----:B-1234-:R-:W2:Y:S01]  /*0de0*/  LDL.128 R8, [R4+-0x10] ;  /* 0xfffff00004087983 */ /* 0x01eea20000100c00 */
[----:B------:R-:W0:Y:S01]  /*0df0*/  LDCU UR6, c[0x0][0x3b0] ;  /* 0x00007600ff0677ac */ /* 0x000e220008000800 */
[----:B------:R-:W-:Y:S01]  /*0e00*/  IADD3 R3, PT, PT, R3, 0x8, RZ ;  /* 0x0000000803037810 */ /* 0x000fe20007ffe0ff */
[----:B------:R-:W-:Y:S03]  /*0e10*/  BSSY.RECONVERGENT B2, `(.L_x_15) ;  /* 0x0000012000027945 */ /* 0x000fe60003800200 */
[----:B------:R-:W-:Y:S01]  /*0e20*/  ISETP.NE.AND P3, PT, R3, RZ, PT ;  /* 0x000000ff0300720c */ /* 0x000fe20003f65270 */
[----:B0-----:R-:W-:Y:S01]  /*0e30*/  IMAD.U32 R23, RZ, RZ, UR6 ;  /* 0x00000006ff177e24 */ /* 0x001fe2000f8e00ff */
[----:B--2---:R-:W0:Y:S08]  /*0e40*/  MUFU.RCP R19, R8 ;  /* 0x0000000800137308 */ /* 0x004e300000001000 */
[----:B------:R-:W1:Y:S01]  /*0e50*/  FCHK P0, R23, R8 ;  /* 0x0000000817007302 */ /* 0x000e620000000000 */
[----:B0-----:R-:W-:-:S04]  /*0e60*/  FFMA R2, -R8, R19, 1 ;  /* 0x3f80000008027423 */ /* 0x001fc80000000113 */
[----:B------:R-:W-:-:S04]  /*0e70*/  FFMA R2, R19, R2, R19 ;  /* 0x0000000213027223 */ /* 0x000fc80000000013 */
[----:B------:R-:W-:-:S04]  /*0e80*/  FFMA R19, R2, UR6, RZ ;  /* 0x0000000602137c23 */ /* 0x000fc800080000ff */
[----:B------:R-:W-:-:S04]  /*0e90*/  FFMA R6, -R8, R19, UR6 ;  /* 0x0000000608067e23 */ /* 0x000fc80008000113 */
[----:B------:R-:W-:Y:S01]  /*0ea0*/  FFMA R19, R2, R6, R19 ;  /* 0x0000000602137223 */ /* 0x000fe20000000013 */
[----:B------:R-:W-:Y:S01]  /*0eb0*/  LOP3.LUT R6, R0, 0x7ffffff8, RZ, 0xc0, !PT ;  /* 0x7ffffff800067812 */ /* 0x000fe200078ec0ff */
[----:B-1----:R-:W-:Y:S06]  /*0ec0*/  @!P0 BRA `(.L_x_16) ;  /* 0x0000000000188947 */ /* 0x002fec0003800000 */
[----:B------:R-:W0:Y:S01]  /*0ed0*/  LDCU UR6, c[0x0][0x3b0] ;  /* 0x00007600ff0677ac */ /* 0x000e220008000800 */
[----:B------:R-:W-:Y:S01]  /*0ee0*/  IMAD.MOV.U32 R25, RZ, RZ, R8 ;  /* 0x000000ffff197224 */ /* 0x000fe200078e0008 */
[----:B------:R-:W-:Y:S02]  /*0ef0*/  MOV R18, 0xf20 ;  /* 0x00000f2000127802 */ /* 0x000fe40000000f00 */
[----:B0-----:R-:W-:-:S07]  /*0f00*/  MOV R2, UR6 ;  /* 0x0000000600027c02 */ /* 0x001fce0008000f00 */
[----:B------:R-:W-:Y:S05]  /*0f10*/  CALL.REL.NOINC `($__internal_1_$__cuda_sm3x_div_rn_noftz_f32_slowpath) ;  /* 0x0000005400707944 */ /* 0x000fea0003c00000 */
[----:B------:R-:W-:-:S07]  /*0f20*/  IMAD.MOV.U32 R19, RZ, RZ, R2 ;  /* 0x000000ffff137224 */ /* 0x000fce00078e0002 */
.L_x_16:
[----:B------:R-:W-:Y:S05]  /*0f30*/  BSYNC.RECONVERGENT B2 ;  /* 0x0000000000027941 */ /* 0x000fea0003800200 */
.L_x_15:
[----:B------:R-:W0:Y:S01]  /*0f40*/  LDCU UR6, c[0x0][0x3b4] ;  /* 0x00007680ff0677ac */ /* 0x000e220008000800 */
[----:B------:R-:W1:Y:S01]  /*0f50*/  MUFU.RCP R23, R8 ;  /* 0x0000000800177308 */ /* 0x000e620000001000 */
[----:B------:R-:W-:Y:S01]  /*0f60*/  FADD R19, R19, -1 ;  /* 0xbf80000013137421 */ /* 0x000fe20000000000 */
[----:B------:R-:W-:Y:S04]  /*0f70*/  BSSY.RECONVERGENT B2, `(.L_x_17) ;  /* 0x0000011000027945 */ /* 0x000fe80003800200 */
[----:B------:R-:W-:-:S04]  /*0f80*/  FSETP.GT.AND P0, PT, R19, R28, PT ;  /* 0x0000001c1300720b */ /* 0x000fc80003f04000 */
[----:B------:R-:W-:Y:S02]  /*0f90*/  FSEL R28, R19, R28, P0 ;  /* 0x0000001c131c7208 */ /* 0x000fe40000000000 */
[----:B0-----:R-:W-:Y:S01]  /*0fa0*/  MOV R25, UR6 ;  /* 0x0000000600197c02 */ /* 0x001fe20008000f00 */
[----:B-1----:R-:W-:-:S03]  /*0fb0*/  FFMA R2, -R8, R23, 1 ;  /* 0x3f80000008027423 */ /* 0x002fc60000000117 */
[----:B------:R-:W0:Y:S01]  /*0fc0*/  FCHK P1, R25, R8 ;  /* 0x0000000819007302 */ /* 0x000e220000020000 */
[----:B------:R-:W-:-:S04]  /*0fd0*/  FFMA R2, R23, R2, R23 ;  /* 0x0000000217027223 */ /* 0x000fc80000000017 */
[----:B------:R-:W-:-:S04]  /*0fe0*/  FFMA R23, R2, UR6, RZ ;  /* 0x0000000602177c23 */ /* 0x000fc800080000ff */
[----:B------:R-:W-:-:S04]  /*0ff0*/  FFMA R18, -R8, R23, UR6 ;  /* 0x0000000608127e23 */ /* 0x000fc80008000117 */
[----:B------:R-:W-:Y:S01]  /*1000*/  FFMA R18, R2, R18, R23 ;  /* 0x0000001202127223 */ /* 0x000fe20000000017 */
[----:B0-----:R-:W-:Y:S06]  /*1010*/  @!P1 BRA `(.L_x_18) ;  /* 0x0000000000189947 */ /* 0x001fec0003800000 */
[----:B------:R-:W0:Y:S01]  /*1020*/  LDCU UR6, c[0x0][0x3b4] ;  /* 0x00007680ff0677ac */ /* 0x000e220008000800 */
[----:B------:R-:W-:Y:S01]  /*1030*/  IMAD.MOV.U32 R25, RZ, RZ, R8 ;  /* 0x000000ffff197224 */ /* 0x000fe200078e0008 */
[----:B------:R-:W-:Y:S02]  /*1040*/  MOV R18, 0x1070 ;  /* 0x0000107000127802 */ /* 0x000fe40000000f00 */
[----:B0-----:R-:W-:-:S07]  /*1050*/  MOV R2, UR6 ;  /* 0x0000000600027c02 */ /* 0x001fce0008000f00 */
[----:B------:R-:W-:Y:S05]  /*1060*/  CALL.REL.NOINC `($__internal_1_$__cuda_sm3x_div_rn_noftz_f32_slowpath) ;  /* 0x00000054001c7944 */ /* 0x000fea0003c00000 */
[----:B------:R-:W-:-:S07]  /*1070*/  IMAD.MOV.U32 R18, RZ, RZ, R2 ;  /* 0x000000ffff127224 */ /* 0x000fce00078e0002 */
.L_x_18:
[----:B------:R-:W-:Y:S05]  /*1080*/  BSYNC.RECONVERGENT B2 ;  /* 0x0000000000027941 */ /* 0x000fea0003800200 */
.L_x_17:
[----:B------:R-:W0:Y:S01]  /*1090*/  LDCU UR6, c[0x0][0x3b0] ;  /* 0x00007600ff0677ac */ /* 0x000e220008000800 */
[----:B------:R-:W1:Y:S01]  /*10a0*/  MUFU.RCP R2, R9 ;  /* 0x0000000900027308 */ /* 0x000e620000001000 */
[----:B------:R-:W-:Y:S01]  /*10b0*/  FADD R18, R18, -1 ;  /* 0xbf80000012127421 */ /* 0x000fe20000000000 */
[----:B------:R-:W-:Y:S04]  /*10c0*/  BSSY.RECONVERGENT B2, `(.L_x_19) ;  /* 0x0000011000027945 */ /* 0x000fe80003800200 */
[----:B------:R-:W-:-:S04]  /*10d0*/  FSETP.GEU.AND P1, PT, R18, R29, PT ;  /* 0x0000001d1200720b */ /* 0x000fc80003f2e000 */
[----:B------:R-:W-:Y:S02]  /*10e0*/  FSEL R29, R18, R29, !P1 ;  /* 0x0000001d121d7208 */ /* 0x000fe40004800000 */
        /* <DEDUP_REMOVED lines=14> */
.L_x_20:
[----:B------:R-:W-:Y:S05]  /*11d0*/  BSYNC.RECONVERGENT B2 ;  /* 0x0000000000027941 */ /* 0x000fea0003800200 */
.L_x_19:
[----:B------:R-:W0:Y:S01]  /*11e0*/  LDCU UR6, c[0x0][0x3b4] ;  /* 0x00007680ff0677ac */ /* 0x000e220008000800 */
[----:B------:R-:W1:Y:S01]  /*11f0*/  MUFU.RCP R2, R9 ;  /* 0x0000000900027308 */ /* 0x000e620000001000 */
[----:B------:R-:W-:Y:S01]  /*1200*/  BSSY.RECONVERGENT B2, `(.L_x_21) ;  /* 0x0000012000027945 */ /* 0x000fe20003800200 */
[----:B0-----:R-:W-:Y:S01]  /*1210*/  MOV R18, UR6 ;  /* 0x0000000600127c02 */ /* 0x001fe20008000f00 */
[----:B-1----:R-:W-:-:S05]  /*1220*/  FFMA R19, -R9, R2, 1 ;  /* 0x3f80000009137423 */ /* 0x002fca0000000102 */
[----:B------:R-:W0:Y:S01]  /*1230*/  FCHK P1, R18, R9 ;  /* 0x0000000912007302 */ /* 0x000e220000020000 */
[----:B------:R-:W-:Y:S01]  /*1240*/  FFMA R2, R2, R19, R2 ;  /* 0x0000001302027223 */ /* 0x000fe20000000002 */
[----:B------:R-:W-:-:S03]  /*1250*/  FADD R19, R8, -1 ;  /* 0xbf80000008137421 */ /* 0x000fc60000000000 */
[C---:B------:R-:W-:Y:S02]  /*1260*/  FFMA R23, R2.reuse, UR6, RZ ;  /* 0x0000000602177c23 */ /* 0x040fe400080000ff */
[-C--:B------:R-:W-:Y:S02]  /*1270*/  FSETP.GT.AND P0, PT, R19, R28.reuse, PT ;  /* 0x0000001c1300720b */ /* 0x080fe40003f04000 */
[----:B------:R-:W-:Y:S02]  /*1280*/  FFMA R8, -R9, R23, UR6 ;  /* 0x0000000609087e23 */ /* 0x000fe40008000117 */
[----:B------:R-:W-:Y:S02]  /*1290*/  FSEL R28, R19, R28, P0 ;  /* 0x0000001c131c7208 */ /* 0x000fe40000000000 */
        /* <DEDUP_REMOVED lines=8> */
.L_x_22:
[----:B------:R-:W-:Y:S05]  /*1320*/  BSYNC.RECONVERGENT B2 ;  /* 0x0000000000027941 */ /* 0x000fea0003800200 */
.L_x_21:
        /* <DEDUP_REMOVED lines=20> */
.L_x_24:
[----:B------:R-:W-:Y:S05]  /*1470*/  BSYNC.RECONVERGENT B2 ;  /* 0x0000000000027941 */ /* 0x000fea0003800200 */
.L_x_23:
        /* <DEDUP_REMOVED lines=20> */
.L_x_26:
[----:B------:R-:W-:Y:S05]  /*15c0*/  BSYNC.RECONVERGENT B2 ;  /* 0x0000000000027941 */ /* 0x000fea0003800200 */
.L_x_25:
        /* <DEDUP_REMOVED lines=20> */
.L_x_28:
[----:B------:R-:W-:Y:S05]  /*1710*/  BSYNC.RECONVERGENT B2 ;  /* 0x0000000000027941 */ /* 0x000fea0003800200 */
.L_x_27:
        /* <DEDUP_REMOVED lines=20> */
.L_x_30:
[----:B------:R-:W-:Y:S05]  /*1860*/  BSYNC.RECONVERGENT B2 ;  /* 0x0000000000027941 */ /* 0x000fea0003800200 */
.L_x_29:
[----:B------:R-:W2:Y:S01]  /*1870*/  LDL.128 R8, [R4] ;  /* 0x0000000004087983 */ /* 0x000ea20000100c00 */
[----:B------:R-:W0:Y:S01]  /*1880*/  LDCU UR6, c[0x0][0x3b0] ;  /* 0x00007600ff0677ac */ /* 0x000e220008000800 */
[----:B------:R-:W-:Y:S01]  /*1890*/  FADD R18, R19, -1 ;  /* 0xbf80000013127421 */ /* 0x000fe20000000000 */
[----:B------:R-:W-:Y:S04]  /*18a0*/  BSSY.RECONVERGENT B2, `(.L_x_31) ;  /* 0x0000012000027945 */ /* 0x000fe80003800200 */
[----:B------:R-:W-:-:S04]  /*18b0*/  FSETP.GEU.AND P1, PT, R18, R29, PT ;  /* 0x0000001d1200720b */ /* 0x000fc80003f2e000 */
[----:B------:R-:W-:Y:S02]  /*18c0*/  FSEL R29, R18, R29, !P1 ;  /* 0x0000001d121d7208 */ /* 0x000fe40004800000 */
[----:B0-----:R-:W-:Y:S01]  /*18d0*/  MOV R25, UR6 ;  /* 0x0000000600197c02 */ /* 0x001fe20008000f00 */
[----:B--2---:R-:W0:Y:S08]  /*18e0*/  MUFU.RCP R23, R8 ;  /* 0x0000000800177308 */ /* 0x004e300000001000 */
[----:B------:R-:W1:Y:S01]  /*18f0*/  FCHK P0, R25, R8 ;  /* 0x0000000819007302 */ /* 0x000e620000000000 */
[----:B0-----:R-:W-:-:S04]  /*1900*/  FFMA R2, -R8, R23, 1 ;  /* 0x3f80000008027423 */ /* 0x001fc80000000117 */
[----:B------:R-:W-:-:S04]  /*1910*/  FFMA R2, R23, R2, R23 ;  /* 0x0000000217027223 */ /* 0x000fc80000000017 */
[----:B------:R-:W-:-:S04]  /*1920*/  FFMA R19, R2, UR6, RZ ;  /* 0x0000000602137c23 */ /* 0x000fc800080000ff */
[----:B------:R-:W-:-:S04]  /*1930*/  FFMA R22, -R8, R19, UR6 ;  /* 0x0000000608167e23 */ /* 0x000fc80008000113 */
[----:B------:R-:W-:Y:S01]  /*1940*/  FFMA R19, R2, R22, R19 ;  /* 0x0000001602137223 */ /* 0x000fe20000000013 */
[----:B-1----:R-:W-:Y:S06]  /*1950*/  @!P0 BRA `(.L_x_32) ;  /* 0x0000000000188947 */ /* 0x002fec0003800000 */
[----:B------:R-:W0:Y:S01]  /*1960*/  LDCU UR6, c[0x0][0x3b0] ;  /* 0x00007600ff0677ac */ /* 0x000e220008000800 */
[----:B------:R-:W-:Y:S01]  /*1970*/  IMAD.MOV.U32 R25, RZ, RZ, R8 ;  /* 0x000000ffff197224 */ /* 0x000fe200078e0008 */
[----:B------:R-:W-:Y:S02]  /*1980*/  MOV R18, 0x19b0 ;  /* 0x000019b000127802 */ /* 0x000fe40000000f00 */
[----:B0-----:R-:W-:-:S07]  /*1990*/  MOV R2, UR6 ;  /* 0x0000000600027c02 */ /* 0x001fce0008000f00 */
[----:B------:R-:W-:Y:S05]  /*19a0*/  CALL.REL.NOINC `($__internal_1_$__cuda_sm3x_div_rn_noftz_f32_slowpath) ;  /* 0x0000004800cc7944 */ /* 0x000fea0003c00000 */
[----:B------:R-:W-:-:S07]  /*19b0*/  IMAD.MOV.U32 R19, RZ, RZ, R2 ;  /* 0x000000ffff137224 */ /* 0x000fce00078e0002 */
.L_x_32:
[----:B------:R-:W-:Y:S05]  /*19c0*/  BSYNC.RECONVERGENT B2 ;  /* 0x0000000000027941 */ /* 0x000fea0003800200 */
.L_x_31:
        /* <DEDUP_REMOVED lines=20> */
.L_x_34:
[----:B------:R-:W-:Y:S05]  /*1b10*/  BSYNC.RECONVERGENT B2 ;  /* 0x0000000000027941 */ /* 0x000fea0003800200 */
.L_x_33:
        /* <DEDUP_REMOVED lines=20> */
.L_x_36:
[----:B------:R-:W-:Y:S05]  /*1c60*/  BSYNC.RECONVERGENT B2 ;  /* 0x0000000000027941 */ /* 0x000fea0003800200 */
.L_x_35:
        /* <DEDUP_REMOVED lines=20> */
.L_x_38:
[----:B------:R-:W-:Y:S05]  /*1db0*/  BSYNC.RECONVERGENT B2 ;  /* 0x0000000000027941 */ /* 0x000fea0003800200 */
.L_x_37:
        /* <DEDUP_REMOVED lines=20> */
.L_x_40:
[----:B------:R-:W-:Y:S05]  /*1f00*/  BSYNC.RECONVERGENT B2 ;  /* 0x0000000000027941 */ /* 0x000fea0003800200 */
.L_x_39:
        /* <DEDUP_REMOVED lines=20> */
.L_x_42:
[----:B------:R-:W-:Y:S05]  /*2050*/  BSYNC.RECONVERGENT B2 ;  /* 0x0000000000027941 */ /* 0x000fea0003800200 */
.L_x_41:
        /* <DEDUP_REMOVED lines=20> */
.L_x_44:
[----:B------:R-:W-:Y:S05]  /*21a0*/  BSYNC.RECONVERGENT B2 ;  /* 0x0000000000027941 */ /* 0x000fea0003800200 */
.L_x_43:
        /* <DEDUP_REMOVED lines=19> */
.L_x_46:
[----:B------:R-:W-:Y:S05]  /*22e0*/  BSYNC.RECONVERGENT B2 ;  /* 0x0000000000027941 */ /* 0x000fea0003800200 */
.L_x_45:
[----:B------:R-:W-:Y:S01]  /*22f0*/  FADD R2, R2, -1 ;  /* 0xbf80000002027421 */ /* 0x000fe20000000000 */
[----:B------:R-:W-:-:S04]  /*2300*/  VIADD R4, R4, 0x20 ;  /* 0x0000002004047836 */ /* 0x000fc80000000000 */
[----:B------:R-:W-:-:S04]  /*2310*/  FSETP.GEU.AND P0, PT, R2, R29, PT ;  /* 0x0000001d0200720b */ /* 0x000fc80003f0e000 */
[----:B------:R-:W-:Y:S01]  /*2320*/  FSEL R29, R2, R29, !P0 ;  /* 0x0000001d021d7208 */ /* 0x000fe20004000000 */
[----:B------:R-:W-:Y:S08]  /*2330*/  @P3 BRA `(.L_x_47) ;  /* 0xffffffe800a83947 */ /* 0x000ff0000383ffff */
.L_x_14:
[----:B-1234-:R-:W-:-:S13]  /*2340*/  LOP3.LUT P0, R2, R0, 0x7, RZ, 0xc0, !PT ;  /* 0x0000000700027812 */ /* 0x01efda000780c0ff */
[----:B------:R-:W-:Y:S05]  /*2350*/  @!P0 BRA `(.L_x_13) ;  /* 0x0000001000e48947 */ /* 0x000fea0003800000 */
[----:B------:R-:W-:Y:S02]  /*2360*/  ISETP.GE.U32.AND P0, PT, R2, 0x4, PT ;  /* 0x000000040200780c */ /* 0x000fe40003f06070 */
[----:B------:R-:W-:-:S11]  /*2370*/  LOP3.LUT R4, R0, 0x3, RZ, 0xc0, !PT ;  /* 0x0000000300047812 */ /* 0x000fd600078ec0ff */
[----:B------:R-:W-:Y:S05]  /*2380*/  @!P0 BRA `(.L_x_48) ;  /* 0x0000000800b48947 */ /* 0x000fea0003800000 */
[----:B------:R-:W-:Y:S01]  /*2390*/  LEA R8, R6, R1, 0x2 ;  /* 0x0000000106087211 */ /* 0x000fe200078e10ff */
[----:B------:R-:W0:Y:S04]  /*23a0*/  LDCU UR6, c[0x0][0x3b0] ;  /* 0x00007600ff0677ac */ /* 0x000e280008000800 */
[----:B------:R-:W2:Y:S01]  /*23b0*/  LDL R3, [R8] ;  /* 0x0000000008037983 */ /* 0x000ea20000100800 */
[----:B------:R-:W-:Y:S01]  /*23c0*/  BSSY.RECONVERGENT B2, `(.L_x_49) ;  /* 0x0000010000027945 */ /* 0x000fe20003800200 */
        /* <DEDUP_REMOVED lines=10> */
[----:B------:R-:W-:Y:S02]  /*2470*/  MOV R25, R3 ;  /* 0x0000000300197202 */ /* 0x000fe40000000f00 */
[----:B------:R-:W-:Y:S01]  /*2480*/  MOV R18, 0x24b0 ;  /* 0x000024b000127802 */ /* 0x000fe20000000f00 */
[----:B0-----:R-:W-:-:S07]  /*2490*/  IMAD.U32 R2, RZ, RZ, UR6 ;  /* 0x00000006ff027e24 */ /* 0x001fce000f8e00ff */
[----:B------:R-:W-:Y:S05]  /*24a0*/  CALL.REL.NOINC `($__internal_1_$__cuda_sm3x_div_rn_noftz_f32_slowpath) ;  /* 0x00000040000c7944 */ /* 0x000fea0003c00000 */
[----:B------:R-:W-:-:S07]  /*24b0*/  MOV R9, R2 ;  /* 0x0000000200097202 */ /* 0x000fce0000000f00 */
.L_x_50:
[----:B------:R-:W-:Y:S05]  /*24c0*/  BSYNC.RECONVERGENT B2 ;  /* 0x0000000000027941 */ /* 0x000fea0003800200 */
.L_x_49:
[----:B------:R-:W0:Y:S01]  /*24d0*/  LDCU UR6, c[0x0][0x3b4] ;  /* 0x00007680ff0677ac */ /* 0x000e220008000800 */
[----:B------:R-:W1:Y:S01]  /*24e0*/  MUFU.RCP R2, R3 ;  /* 0x0000000300027308 */ /* 0x000e620000001000 */
[----:B------:R-:W-:Y:S01]  /*24f0*/  FADD R9, R9, -1 ;  /* 0xbf80000009097421 */ /* 0x000fe20000000000 */
[----:B------:R-:W-:Y:S04]  /*2500*/  BSSY.RECONVERGENT B2, `(.L_x_51) ;  /* 0x0000011000027945 */ /* 0x000fe80003800200 */
[----:B------:R-:W-:-:S04]  /*2510*/  FSETP.GT.AND P0, PT, R9, R28, PT ;  /* 0x0000001c0900720b */ /* 0x000fc80003f04000 */
[----:B------:R-:W-:Y:S01]  /*2520*/  FSEL R28, R9, R28, P0 ;  /* 0x0000001c091c7208 */ /* 0x000fe20000000000 */
[----:B0-----:R-:W-:Y:S02]  /*2530*/  IMAD.U32 R18, RZ, RZ, UR6 ;  /* 0x00000006ff127e24 */ /* 0x001fe4000f8e00ff */
[----:B-1----:R-:W-:Y:S02]  /*2540*/  FFMA R11, -R3, R2, 1 ;  /* 0x3f800000030b7423 */ /* 0x002fe40000000102 */
[----:B------:R-:W0:Y:S02]  /*2550*/  FCHK P1, R18, R3 ;  /* 0x0000000312007302 */ /* 0x000e240000020000 */
[----:B------:R-:W-:-:S04]  /*2560*/  FFMA R2, R2, R11, R2 ;  /* 0x0000000b02027223 */ /* 0x000fc80000000002 */
[----:B------:R-:W-:-:S04]  /*2570*/  FFMA R11, R2, UR6, RZ ;  /* 0x00000006020b7c23 */ /* 0x000fc800080000ff */
[----:B------:R-:W-:-:S04]  /*2580*/  FFMA R10, -R3, R11, UR6 ;  /* 0x00000006030a7e23 */ /* 0x000fc8000800010b */
[----:B------:R-:W-:Y:S01]  /*2590*/  FFMA R10, R2, R10, R11 ;  /* 0x0000000a020a7223 */ /* 0x000fe2000000000b */
[----:B0-----:R-:W-:Y:S06]  /*25a0*/  @!P1 BRA `(.L_x_52) ;  /* 0x0000000000189947 */ /* 0x001fec0003800000 */
[----:B------:R-:W0:Y:S01]  /*25b0*/  LDCU UR6, c[0x0][0x3b4] ;  /* 0x00007680ff0677ac */ /* 0x000e220008000800 */
[----:B------:R-:W-:Y:S02]  /*25c0*/  MOV R25, R3 ;  /* 0x0000000300197202 */ /* 0x000fe40000000f00 */
[----:B------:R-:W-:Y:S01]  /*25d0*/  MOV R18, 0x2600 ;  /* 0x0000260000127802 */ /* 0x000fe20000000f00 */
[----:B0-----:R-:W-:-:S07]  /*25e0*/  IMAD.U32 R2, RZ, RZ, UR6 ;  /* 0x00000006ff027e24 */ /* 0x001fce000f8e00ff */
[----:B------:R-:W-:Y:S05]  /*25f0*/  CALL.REL.NOINC `($__internal_1_$__cuda_sm3x_div_rn_noftz_f32_slowpath) ;  /* 0x0000003c00b87944 */ /* 0x000fea0003c00000 */
[----:B------:R-:W-:-:S07]  /*2600*/  MOV R10, R2 ;  /* 0x00000002000a7202 */ /* 0x000fce0000000f00 */
.L_x_52:
[----:B------:R-:W-:Y:S05]  /*2610*/  BSYNC.RECONVERGENT B2 ;  /* 0x0000000000027941 */ /* 0x000fea0003800200 */
.L_x_51:
[----:B------:R-:W2:Y:S01]  /*2620*/  LDL R3, [R8+0x4] ;  /* 0x0000040008037983 */ /* 0x000ea20000100800 */
[----:B------:R-:W0:Y:S01]  /*2630*/  LDCU UR6, c[0x0][0x3b0] ;  /* 0x00007600ff0677ac */ /* 0x000e220008000800 */
[----:B------:R-:W-:Y:S01]  /*2640*/  FADD R10, R10, -1 ;  /* 0xbf8000000a0a7421 */ /* 0x000fe20000000000 */
[----:B------:R-:W-:Y:S04]  /*2650*/  BSSY.RECONVERGENT B2, `(.L_x_53) ;  /* 0x0000012000027945 */ /* 0x000fe80003800200 */
[----:B------:R-:W-:-:S04]  /*2660*/  FSETP.GEU.AND P1, PT, R10, R29, PT ;  /* 0x0000001d0a00720b */ /* 0x000fc80003f2e000 */
[----:B------:R-:W-:Y:S01]  /*2670*/  FSEL R29, R10, R29, !P1 ;  /* 0x0000001d0a1d7208 */ /* 0x000fe20004800000 */
        /* <DEDUP_REMOVED lines=15> */
.L_x_54:
[----:B------:R-:W-:Y:S05]  /*2770*/  BSYNC.RECONVERGENT B2 ;  /* 0x0000000000027941 */ /* 0x000fea0003800200 */
.L_x_53:
        /* <DEDUP_REMOVED lines=20> */
.L_x_56:
[----:B------:R-:W-:Y:S05]  /*28c0*/  BSYNC.RECONVERGENT B2 ;  /* 0x0000000000027941 */ /* 0x000fea0003800200 */
.L_x_55:
        /* <DEDUP_REMOVED lines=21> */
.L_x_58:
[----:B------:R-:W-:Y:S05]  /*2a20*/  BSYNC.RECONVERGENT B2 ;  /* 0x0000000000027941 */ /* 0x000fea0003800200 */
.L_x_57:
        /* <DEDUP_REMOVED lines=20> */
.L_x_60:
[----:B------:R-:W-:Y:S05]  /*2b70*/  BSYNC.RECONVERGENT B2 ;  /* 0x0000000000027941 */ /* 0x000fea0003800200 */
.L_x_59:
        /* <DEDUP_REMOVED lines=21> */
.L_x_62:
[----:B------:R-:W-:Y:S05]  /*2cd0*/  BSYNC.RECONVERGENT B2 ;  /* 0x0000000000027941 */ /* 0x000fea0003800200 */
.L_x_61:
        /* <DEDUP_REMOVED lines=19> */
.L_x_64:
[----:B------:R-:W-:Y:S05]  /*2e10*/  BSYNC.RECONVERGENT B2 ;  /* 0x0000000000027941 */ /* 0x000fea0003800200 */
.L_x_63:
[----:B------:R-:W-:Y:S01]  /*2e20*/  FADD R2, R2, -1 ;  /* 0xbf80000002027421 */ /* 0x000fe20000000000 */
[----:B------:R-:W-:-:S04]  /*2e30*/  IADD3 R6, PT, PT, R6, 0x4, RZ ;  /* 0x0000000406067810 */ /* 0x000fc80007ffe0ff */
[----:B------:R-:W-:-:S04]  /*2e40*/  FSETP.GEU.AND P0, PT, R2, R29, PT ;  /* 0x0000001d0200720b */ /* 0x000fc80003f0e000 */
[----:B------:R-:W-:-:S09]  /*2e50*/  FSEL R29, R2, R29, !P0 ;  /* 0x0000001d021d7208 */ /* 0x000fd20004000000 */
.L_x_48:
[----:B------:R-:W-:-:S13]  /*2e60*/  ISETP.NE.AND P0, PT, R4, RZ, PT ;  /* 0x000000ff0400720c */ /* 0x000fda0003f05270 */
[----:B------:R-:W-:Y:S05]  /*2e70*/  @!P0 BRA `(.L_x_13) ;  /* 0x00000008001c8947 */ /* 0x000fea0003800000 */
[----:B------:R-:W-:-:S13]  /*2e80*/  ISETP.NE.AND P0, PT, R4, 0x1, PT ;  /* 0x000000010400780c */ /* 0x000fda0003f05270 */
[----:B------:R-:W-:Y:S05]  /*2e90*/  @!P0 BRA `(.L_x_65) ;  /* 0x00000004005c8947 */ /* 0x000fea0003800000 */
[----:B------:R-:W-:Y:S01]  /*2ea0*/  IMAD R3, R6, 0x4, R1 ;  /* 0x0000000406037824 */ /* 0x000fe200078e0201 */
[----:B------:R-:W0:Y:S04]  /*2eb0*/  LDCU UR6, c[0x0][0x3b0] ;  /* 0x00007600ff0677ac */ /* 0x000e280008000800 */
[----:B------:R-:W2:Y:S01]  /*2ec0*/  LDL R4, [R3] ;  /* 0x0000000003047983 */ /* 0x000ea20000100800 */
[----:B------:R-:W-:Y:S01]  /*2ed0*/  BSSY.RECONVERGENT B2, `(.L_x_66) ;  /* 0x0000010000027945 */ /* 0x000fe20003800200 */
        /* <DEDUP_REMOVED lines=15> */
.L_x_67:
[----:B------:R-:W-:Y:S05]  /*2fd0*/  BSYNC.RECONVERGENT B2 ;  /* 0x0000000000027941 */ /* 0x000fea0003800200 */
.L_x_66:
        /* <DEDUP_REMOVED lines=8> */
[----:B------:R-:W-:Y:S02]  /*3060*/  FFMA R11, R2, UR6, RZ ;  /* 0x00000006020b7c23 */ /* 0x000fe400080000ff */
[CC--:B------:R-:W-:Y:S02]  /*3070*/  FSETP.GT.AND P0, PT, R9.reuse, R28.reuse, PT ;  /* 0x0000001c0900720b */ /* 0x0c0fe40003f04000 */
        /* <DEDUP_REMOVED lines=10> */
.L_x_69:
[----:B------:R-:W-:Y:S05]  /*3120*/  BSYNC.RECONVERGENT B2 ;  /* 0x0000000000027941 */ /* 0x000fea0003800200 */
.L_x_68:
[----:B------:R-:W2:Y:S01]  /*3130*/  LDL R3, [R3+0x4] ;  /* 0x0000040003037983 */ /* 0x000ea20000100800 */
        /* <DEDUP_REMOVED lines=20> */
.L_x_71:
[----:B------:R-:W-:Y:S05]  /*3280*/  BSYNC.RECONVERGENT B2 ;  /* 0x0000000000027941 */ /* 0x000fea0003800200 */
.L_x_70:
        /* <DEDUP_REMOVED lines=19> */
.L_x_73:
[----:B------:R-:W-:Y:S05]  /*33c0*/  BSYNC.RECONVERGENT B2 ;  /* 0x0000000000027941 */ /* 0x000fea0003800200 */
.L_x_72:
[----:B------:R-:W-:Y:S01]  /*33d0*/  FADD R2, R2, -1 ;  /* 0xbf80000002027421 */ /* 0x000fe20000000000 */
[----:B------:R-:W-:-:S04]  /*33e0*/  VIADD R6, R6, 0x2 ;  /* 0x0000000206067836 */ /* 0x000fc80000000000 */
[----:B------:R-:W-:-:S04]  /*33f0*/  FSETP.GEU.AND P0, PT, R2, R29, PT ;  /* 0x0000001d0200720b */ /* 0x000fc80003f0e000 */
[----:B------:R-:W-:-:S09]  /*3400*/  FSEL R29, R2, R29, !P0 ;  /* 0x0000001d021d7208 */ /* 0x000fd20004000000 */
.L_x_65:
[----:B------:R-:W-:-:S04]  /*3410*/  LOP3.LUT R2, R0, 0x1, RZ, 0xc0, !PT ;  /* 0x0000000100027812 */ /* 0x000fc800078ec0ff */
[----:B------:R-:W-:-:S13]  /*3420*/  ISETP.NE.U32.AND P0, PT, R2, 0x1, PT ;  /* 0x000000010200780c */ /* 0x000fda0003f05070 */
[----:B------:R-:W-:Y:S05]  /*3430*/  @P0 BRA `(.L_x_13) ;  /* 0x0000000000ac0947 */ /* 0x000fea0003800000 */
[----:B------:R-:W-:Y:S01]  /*3440*/  LEA R3, R6, R1, 0x2 ;  /* 0x0000000106037211 */ /* 0x000fe200078e10ff */
[----:B------:R-:W0:Y:S05]  /*3450*/  LDCU UR6, c[0x0][0x3b0] ;  /* 0x00007600ff0677ac */ /* 0x000e2a0008000800 */
        /* <DEDUP_REMOVED lines=17> */
.L_x_75:
[----:B------:R-:W-:Y:S05]  /*3570*/  BSYNC.RECONVERGENT B2 ;  /* 0x0000000000027941 */ /* 0x000fea0003800200 */
.L_x_74:
[----:B------:R-:W0:Y:S01]  /*3580*/  LDCU UR6, c[0x0][0x3b4] ;  /* 0x00007680ff0677ac */ /* 0x000e220008000800 */
[----:B------:R-:W1:Y:S01]  /*3590*/  MUFU.RCP R2, R3 ;  /* 0x0000000300027308 */ /* 0x000e620000001000 */
[----:B------:R-:W-:Y:S01]  /*35a0*/  BSSY.RECONVERGENT B2, `(.L_x_76) ;  /* 0x0000011000027945 */ /* 0x000fe20003800200 */
[----:B0-----:R-:W-:Y:S02]  /*35b0*/  IMAD.U32 R6, RZ, RZ, UR6 ;  /* 0x00000006ff067e24 */ /* 0x001fe4000f8e00ff */
[----:B-1----:R-:W-:-:S04]  /*35c0*/  FFMA R9, -R3, R2, 1 ;  /* 0x3f80000003097423 */ /* 0x002fc80000000102 */
        /* <DEDUP_REMOVED lines=10> */
[----:B------:R-:W-:Y:S02]  /*3670*/  MOV R25, R3 ;  /* 0x0000000300197202 */ /* 0x000fe40000000f00 */
[----:B------:R-:W-:Y:S01]  /*3680*/  MOV R18, 0x36b0 ;  /* 0x000036b000127802 */ /* 0x000fe20000000f00 */
[----:B0-----:R-:W-:-:S07]  /*3690*/  IMAD.U32 R2, RZ, RZ, UR6 ;  /* 0x00000006ff027e24 */ /* 0x001fce000f8e00ff */
[----:B------:R-:W-:Y:S05]  /*36a0*/  CALL.REL.NOINC `($__internal_1_$__cuda_sm3x_div_rn_noftz_f32_slowpath) ;  /* 0x0000002c008c7944 */ /* 0x000fea0003c00000 */
.L_x_77:
[----:B------:R-:W-:Y:S05]  /*36b0*/  BSYNC.RECONVERGENT B2 ;  /* 0x0000000000027941 */ /* 0x000fea0003800200 */
.L_x_76:
[----:B------:R-:W-:-:S05]  /*36c0*/  FADD R2, R2, -1 ;  /* 0xbf80000002027421 */ /* 0x000fca0000000000 */
[----:B------:R-:W-:-:S04]  /*36d0*/  FSETP.GEU.AND P0, PT, R2, R29, PT ;  /* 0x0000001d0200720b */ /* 0x000fc80003f0e000 */
[----:B------:R-:W-:-:S09]  /*36e0*/  FSEL R29, R2, R29, !P0 ;  /* 0x0000001d021d7208 */ /* 0x000fd20004000000 */
.L_x_13:
[----:B------:R-:W0:Y:S01]  /*36f0*/  LDC R9, c[0x0][0x3b8] ;  /* 0x0000ee00ff097b82 */ /* 0x000e220000000800 */
[----:B-1234-:R-:W-:Y:S01]  /*3700*/  FADD R2, -R28, R29 ;  /* 0x0000001d1c027221 */ /* 0x01efe20000000100 */
[----:B------:R-:W-:Y:S01]  /*3710*/  BSSY.RECONVERGENT B2, `(.L_x_78) ;  /* 0x000000e000027945 */ /* 0x000fe20003800200 */
[----:B0-----:R-:W0:Y:S08]  /*3720*/  MUFU.RCP R3, R9 ;  /* 0x0000000900037308 */ /* 0x001e300000001000 */
[----:B------:R-:W1:Y:S01]  /*3730*/  FCHK P0, R2, R9 ;  /* 0x0000000902007302 */ /* 0x000e620000000000 */
[----:B0-----:R-:W-:-:S04]  /*3740*/  FFMA R4, R3, -R9, 1 ;  /* 0x3f80000003047423 */ /* 0x001fc80000000809 */
[----:B------:R-:W-:-:S04]  /*3750*/  FFMA R3, R3, R4, R3 ;  /* 0x0000000403037223 */ /* 0x000fc80000000003 */
[----:B------:R-:W-:-:S04]  /*3760*/  FFMA R4, R2, R3, RZ ;  /* 0x0000000302047223 */ /* 0x000fc800000000ff */
[----:B------:R-:W-:-:S04]  /*3770*/  FFMA R6, R4, -R9, R2 ;  /* 0x8000000904067223 */ /* 0x000fc80000000002 */
[----:B------:R-:W-:Y:S01]  /*3780*/  FFMA R3, R3, R6, R4 ;  /* 0x0000000603037223 */ /* 0x000fe20000000004 */
[----:B-1----:R-:W-:Y:S06]  /*3790*/  @!P0 BRA `(.L_x_79) ;  /* 0x0000000000148947 */ /* 0x002fec0003800000 */
[----:B------:R-:W0:Y:S01]  /*37a0*/  LDCU UR6, c[0x0][0x3b8] ;  /* 0x00007700ff0677ac */ /* 0x000e220008000800 */
[----:B------:R-:W-:Y:S02]  /*37b0*/  MOV R18, 0x37e0 ;  /* 0x000037e000127802 */ /* 0x000fe40000000f00 */
[----:B0-----:R-:W-:-:S07]  /*37c0*/  MOV R25, UR6 ;  /* 0x0000000600197c02 */ /* 0x001fce0008000f00 */
[----:B------:R-:W-:Y:S05]  /*37d0*/  CALL.REL.NOINC `($__internal_1_$__cuda_sm3x_div_rn_noftz_f32_slowpath) ;  /* 0x0000002c00407944 */ /* 0x000fea0003c00000 */
[----:B------:R-:W-:-:S07]  /*37e0*/  IMAD.MOV.U32 R3, RZ, RZ, R2 ;  /* 0x000000ffff037224 */ /* 0x000fce00078e0002 */
.L_x_79:
[----:B------:R-:W-:Y:S05]  /*37f0*/  BSYNC.RECONVERGENT B2 ;  /* 0x0000000000027941 */ /* 0x000fea0003800200 */
.L_x_78:
[----:B------:R-:W0:Y:S01]  /*3800*/  F2I.TRUNC.NTZ R3, R3 ;  /* 0x0000000300037305 */ /* 0x000e22000020f100 */
[----:B------:R-:W-:Y:S01]  /*3810*/  BSSY.RECONVERGENT B2, `(.L_x_12) ;  /* 0x0000256000027945 */ /* 0x000fe20003800200 */
[----:B0-----:R-:W-:-:S13]  /*3820*/  ISETP.GE.AND P0, PT, R3, 0x1, PT ;  /* 0x000000010300780c */ /* 0x001fda0003f06270 */
[----:B------:R-:W-:Y:S05]  /*3830*/  @!P0 BRA `(.L_x_80) ;  /* 0x00000024004c8947 */ /* 0x000fea0003800000 */
[----:B------:R-:W-:-:S05]  /*3840*/  I2FP.F32.S32 R2, R0 ;  /* 0x0000000000027245 */ /* 0x000fca0000201400 */
[----:B------:R-:W-:Y:S01]  /*3850*/  FMUL R2, R2, 10 ;  /* 0x4120000002027820 */ /* 0x000fe20000400000 */
[----:B------:R-:W-:Y:S06]  /*3860*/  @!P2 BRA `(.L_x_81) ;  /* 0x0000001c00c0a947 */ /* 0x000fec0003800000 */
[----:B------:R-:W-:Y:S01]  /*3870*/  HFMA2 R4, -RZ, RZ, 0, 0 ;  /* 0x00000000ff047431 */ /* 0x000fe200000001ff */
[----:B------:R-:W-:Y:S06]  /*3880*/  BSSY.RECONVERGENT B1, `(.L_x_82) ;  /* 0x00001ed000017945 */ /* 0x000fec0003800200 */
.L_x_117:
[----:B------:R-:W0:Y:S01]  /*3890*/  LDCU UR6, c[0x0][0x3b8] ;  /* 0x00007700ff0677ac */ /* 0x000e220008000800 */
[----:B------:R-:W-:Y:S01]  /*38a0*/  I2FP.F32.U32 R9, R4 ;  /* 0x0000000400097245 */ /* 0x000fe20000201000 */
[----:B------:R-:W-:Y:S01]  /*38b0*/  BSSY.RECONVERGENT B0, `(.L_x_83) ;  /* 0x00001e6000007945 */ /* 0x000fe20003800200 */
[----:B------:R-:W-:-:S03]  /*38c0*/  UMOV UR7, 0x3fa99999 ;  /* 0x3fa9999900077882 */ /* 0x000fc60000000000 */
[----:B0-----:R-:W-:Y:S01]  /*38d0*/  FFMA R6, R9, UR6, R28 ;  /* 0x0000000609067c23 */ /* 0x001fe2000800001c */
[----:B------:R-:W-:-:S03]  /*38e0*/  UMOV UR6, 0x9999999a ;  /* 0x9999999a00067882 */ /* 0x000fc60000000000 */
[----:B------:R-:W0:Y:S02]  /*38f0*/  F2F.F64.F32 R8, |R6| ;  /* 0x4000000600087310 */ /* 0x000e240000201800 */
[----:B0-----:R-:W-:-:S14]  /*3900*/  DSETP.GEU.AND P0, PT, R8, UR6, PT ;  /* 0x0000000608007e2a */ /* 0x001fdc000bf0e000 */
[----:B------:R-:W-:Y:S05]  /*3910*/  @!P0 BRA `(.L_x_84) ;  /* 0x0000001c007c8947 */ /* 0x000fea0003800000 */
[----:B------:R-:W-:Y:S01]  /*3920*/  ISETP.GE.U32.AND P0, PT, R0, 0x4, PT ;  /* 0x000000040000780c */ /* 0x000fe20003f06070 */
[----:B------:R-:W-:Y:S01]  /*3930*/  FADD R29, R6, 1 ;  /* 0x3f800000061d7421 */ /* 0x000fe20000000000 */
[----:B------:R-:W-:Y:S01]  /*3940*/  IMAD.MOV.U32 R33, RZ, RZ, RZ ;  /* 0x000000ffff217224 */ /* 0x000fe200078e00ff */
[----:B------:R-:W-:Y:S01]  /*3950*/  MOV R30, RZ ;  /* 0x000000ff001e7202 */ /* 0x000fe20000000f00 */
[----:B------:R-:W-:Y:S01]  /*3960*/  IMAD.MOV.U32 R10, RZ, RZ, RZ ;  /* 0x000000ffff0a7224 */ /* 0x000fe200078e00ff */
[----:B------:R-:W-:-:S08]  /*3970*/  MOV R11, 0x3ff40000 ;  /* 0x3ff40000000b7802 */ /* 0x000fd00000000f00 */
[----:B------:R-:W-:Y:S05]  /*3980*/  @!P0 BRA `(.L_x_85) ;  /* 0x0000001000208947 */ /* 0x000fea0003800000 */
[----:B------:R-:W-:Y:S01]  /*3990*/  IMAD.MOV.U32 R33, RZ, RZ, RZ ;  /* 0x000000ffff217224 */ /* 0x000fe200078e00ff */
[----:B------:R-:W-:-:S07]  /*39a0*/  MOV R30, RZ ;  /* 0x000000ff001e7202 */ /* 0x000fce0000000f00 */
.L_x_102:
[----:B------:R-:W-:Y:S01]  /*39b0*/  IMAD R31, R30, 0x4, R1 ;  /* 0x000000041e1f7824 */ /* 0x000fe200078e0201 */
[----:B------:R-:W0:Y:S01]  /*39c0*/  MUFU.RCP64H R9, 1.25 ;  /* 0x3ff4000000097908 */ /* 0x000e220000001800 */
[----:B------:R-:W-:Y:S02]  /*39d0*/  HFMA2 R24, -RZ, RZ, 0, 0 ;  /* 0x00000000ff187431 */ /* 0x000fe400000001ff */
[----:B------:R-:W-:Y:S01]  /*39e0*/  IMAD.MOV.U32 R25, RZ, RZ, 0x3ff40000 ;  /* 0x3ff40000ff197424 */ /* 0x000fe200078e00ff */
[----:B------:R-:W-:Y:S01]  /*39f0*/  MOV R8, 0x1 ;  /* 0x0000000100087802 */ /* 0x000fe20000000f00 */
[----:B------:R-:W2:Y:S01]  /*3a00*/  LDL R22, [R31] ;  /* 0x000000001f167983 */ /* 0x000ea20000100800 */
[----:B------:R-:W2:Y:S01]  /*3a10*/  LDCU UR6, c[0x0][0x3b0] ;  /* 0x00007600ff0677ac */ /* 0x000ea20008000800 */
[----:B------:R-:W-:Y:S03]  /*3a20*/  BSSY.RECONVERGENT B3, `(.L_x_86) ;  /* 0x0000013000037945 */ /* 0x000fe60003800200 */
[----:B0-----:R-:W-:-:S08]  /*3a30*/  DFMA R18, R8, -R24, 1 ;  /* 0x3ff000000812742b */ /* 0x001fd00000000818 */
[----:B------:R-:W-:-:S08]  /*3a40*/  DFMA R18, R18, R18, R18 ;  /* 0x000000121212722b */ /* 0x000fd00000000012 */
[----:B------:R-:W-:-:S08]  /*3a50*/  DFMA R18, R8, R18, R8 ;  /* 0x000000120812722b */ /* 0x000fd00000000008 */
[----:B------:R-:W-:-:S08]  /*3a60*/  DFMA R24, R18, -R24, 1 ;  /* 0x3ff000001218742b */ /* 0x000fd00000000818 */
[----:B------:R-:W-:Y:S01]  /*3a70*/  DFMA R24, R18, R24, R18 ;  /* 0x000000181218722b */ /* 0x000fe20000000012 */
[----:B--2---:R-:W-:-:S06]  /*3a80*/  FFMA R8, R29, R22, -UR6 ;  /* 0x800000061d087e23 */ /* 0x004fcc0008000016 */
[----:B------:R-:W0:Y:S02]  /*3a90*/  F2F.F64.F32 R8, R8 ;  /* 0x0000000800087310 */ /* 0x000e240000201800 */
[----:B0-----:R-:W-:Y:S01]  /*3aa0*/  DMUL R22, R8, R24 ;  /* 0x0000001808167228 */ /* 0x001fe20000000000 */
[----:B------:R-:W-:-:S07]  /*3ab0*/  FSETP.GEU.AND P1, PT, |R9|, 6.5827683646048100446e-37, PT ;  /* 0x036000000900780b */ /* 0x000fce0003f2e200 */
[----:B------:R-:W-:-:S08]  /*3ac0*/  DFMA R18, R22, -1.25, R8 ;  /* 0xbff400001612782b */ /* 0x000fd00000000008 */
[----:B------:R-:W-:-:S10]  /*3ad0*/  DFMA R18, R24, R18, R22 ;  /* 0x000000121812722b */ /* 0x000fd40000000016 */
[----:B------:R-:W-:-:S05]  /*3ae0*/  FFMA R22, RZ, 1.90625, R19 ;  /* 0x3ff40000ff167823 */ /* 0x000fca0000000013 */
[----:B------:R-:W-:-:S13]  /*3af0*/  FSETP.GT.AND P0, PT, |R22|, 1.469367938527859385e-39, PT ;  /* 0x001000001600780b */ /* 0x000fda0003f04200 */
[----:B------:R-:W-:Y:S05]  /*3b00*/  @P0 BRA P1, `(.L_x_87) ;  /* 0x0000000000100947 */ /* 0x000fea0000800000 */
[----:B------:R-:W-:Y:S01]  /*3b10*/  IMAD.MOV.U32 R18, RZ, RZ, R8 ;  /* 0x000000ffff127224 */ /* 0x000fe200078e0008 */
[----:B------:R-:W-:Y:S02]  /*3b20*/  MOV R19, R9 ;  /* 0x0000000900137202 */ /* 0x000fe40000000f00 */
[----:B------:R-:W-:-:S07]  /*3b30*/  MOV R32, 0x3b50 ;  /* 0x00003b5000207802 */ /* 0x000fce0000000f00 */
[----:B------:R-:W-:Y:S05]  /*3b40*/  CALL.REL.NOINC `($__internal_0_$__cuda_sm20_div_rn_f64_full) ;  /* 0x0000002000f07944 */ /* 0x000fea0003c00000 */
.L_x_87:
[----:B------:R-:W-:Y:S05]  /*3b50*/  BSYNC.RECONVERGENT B3 ;  /* 0x0000000000037941 */ /* 0x000fea0003800200 */
.L_x_86:
[----:B------:R-:W0:Y:S01]  /*3b60*/  F2I.F64.TRUNC R35, R18 ;  /* 0x0000001200237311 */ /* 0x000e22000030d100 */
[----:B------:R1:W5:Y:S01]  /*3b70*/  LDL R32, [R31+0x4] ;  /* 0x000004001f207983 */ /* 0x0003620000100800 */
[----:B------:R-:W2:Y:S01]  /*3b80*/  LDC.64 R8, c[0x0][0x3a8] ;  /* 0x0000ea00ff087b82 */ /* 0x000ea20000000a00 */
[----:B0-----:R-:W-:-:S06]  /*3b90*/  IMAD.WIDE R34, R35, 0x4, R20 ;  /* 0x0000000423227825 */ /* 0x001fcc00078e0214 */
[----:B------:R-:W2:Y:S01]  /*3ba0*/  LDG.E R34, desc[UR4][R34.64] ;  /* 0x0000000422227981 */ /* 0x000ea2000c1e1900 */
[----:B------:R-:W0:Y:S01]  /*3bb0*/  MUFU.RCP64H R25, 1.25 ;  /* 0x3ff4000000197908 */ /* 0x000e220000001800 */
[----:B------:R-:W-:Y:S01]  /*3bc0*/  IMAD.MOV.U32 R22, RZ, RZ, 0x0 ;  /* 0x00000000ff167424 */ /* 0x000fe200078e00ff */
[----:B------:R-:W-:Y:S01]  /*3bd0*/  MOV R23, 0x3ff40000 ;  /* 0x3ff4000000177802 */ /* 0x000fe20000000f00 */
[----:B------:R-:W-:Y:S01]  /*3be0*/  IMAD.MOV.U32 R24, RZ, RZ, 0x1 ;  /* 0x00000001ff187424 */ /* 0x000fe200078e00ff */
[----:B------:R-:W-:Y:S05]  /*3bf0*/  BSSY.RECONVERGENT B3, `(.L_x_88) ;  /* 0x0000021000037945 */ /* 0x000fea0003800200 */
[----:B0-----:R-:W-:Y:S01]  /*3c00*/  DFMA R18, R24, -R22, 1 ;  /* 0x3ff000001812742b */ /* 0x001fe20000000816 */
[----:B--2---:R-:W-:-:S04]  /*3c10*/  FSETP.GEU.AND P0, PT, R34, R9, PT ;  /* 0x000000092200720b */ /* 0x004fc80003f0e000 */
[----:B------:R-:W-:-:S04]  /*3c20*/  FSEL R26, R34, RZ, P0 ;  /* 0x000000ff221a7208 */ /* 0x000fc80000000000 */
[----:B------:R-:W-:-:S13]  /*3c30*/  FSETP.GT.AND P0, PT, R26, R8, PT ;  /* 0x000000081a00720b */ /* 0x000fda0003f04000 */
[----:B-1----:R-:W-:Y:S05]  /*3c40*/  @!P0 BRA `(.L_x_89) ;  /* 0x00000000006c8947 */ /* 0x002fea0003800000 */
[----:B------:R-:W-:Y:S02]  /*3c50*/  FSETP.GEU.AND P0, PT, R26, 1.175494350822287508e-38, PT ;  /* 0x008000001a00780b */ /* 0x000fe40003f0e000 */
[----:B------:R-:W-:Y:S02]  /*3c60*/  MOV R34, 0x3e055027 ;  /* 0x3e05502700227802 */ /* 0x000fe40000000f00 */
[----:B------:R-:W-:-:S09]  /*3c70*/  FSEL R27, RZ, -23, P0 ;  /* 0xc1b80000ff1b7808 */ /* 0x000fd20000000000 */
[----:B------:R-:W-:-:S05]  /*3c80*/  @!P0 FMUL R26, R26, 8388608 ;  /* 0x4b0000001a1a8820 */ /* 0x000fca0000400000 */
[C---:B------:R-:W-:Y:S02]  /*3c90*/  IADD3 R9, PT, PT, R26.reuse, -0x3f2aaaab, RZ ;  /* 0xc0d555551a097810 */ /* 0x040fe40007ffe0ff */
[----:B------:R-:W-:Y:S02]  /*3ca0*/  ISETP.GT.U32.AND P0, PT, R26, 0x7f7fffff, PT ;  /* 0x7f7fffff1a00780c */ /* 0x000fe40003f04070 */
[----:B------:R-:W-:-:S05]  /*3cb0*/  LOP3.LUT R35, R9, 0xff800000, RZ, 0xc0, !PT ;  /* 0xff80000009237812 */ /* 0x000fca00078ec0ff */
[----:B------:R-:W-:-:S04]  /*3cc0*/  IMAD.IADD R9, R26, 0x1, -R35 ;  /* 0x000000011a097824 */ /* 0x000fc800078e0a23 */
[----:B------:R-:W-:-:S04]  /*3cd0*/  FADD R9, R9, -1 ;  /* 0xbf80000009097421 */ /* 0x000fc80000000000 */
[----:B------:R-:W-:-:S04]  /*3ce0*/  FFMA R34, R9, -R34, 0.14084610342979431152 ;  /* 0x3e1039f609227423 */ /* 0x000fc80000000822 */
[----:B------:R-:W-:-:S04]  /*3cf0*/  FFMA R34, R9, R34, -0.12148627638816833496 ;  /* 0xbdf8cdcc09227423 */ /* 0x000fc80000000022 */
[----:B------:R-:W-:-:S04]  /*3d00*/  FFMA R34, R9, R34, 0.13980610668659210205 ;  /* 0x3e0f295509227423 */ /* 0x000fc80000000022 */
[----:B------:R-:W-:-:S04]  /*3d10*/  FFMA R34, R9, R34, -0.16684235632419586182 ;  /* 0xbe2ad8b909227423 */ /* 0x000fc80000000022 */
[----:B------:R-:W-:-:S04]  /*3d20*/  FFMA R34, R9, R34, 0.20012299716472625732 ;  /* 0x3e4ced0b09227423 */ /* 0x000fc80000000022 */
[----:B------:R-:W-:-:S04]  /*3d30*/  FFMA R34, R9, R34, -0.24999669194221496582 ;  /* 0xbe7fff2209227423 */ /* 0x000fc80000000022 */
[----:B------:R-:W-:-:S04]  /*3d40*/  FFMA R34, R9, R34, 0.33333182334899902344 ;  /* 0x3eaaaa7809227423 */ /* 0x000fc80000000022 */
[----:B------:R-:W-:Y:S01]  /*3d50*/  FFMA R36, R9, R34, -0.5 ;  /* 0xbf00000009247423 */ /* 0x000fe20000000022 */
[----:B------:R-:W-:-:S03]  /*3d60*/  I2FP.F32.S32 R34, R35 ;  /* 0x0000002300227245 */ /* 0x000fc60000201400 */
[C---:B------:R-:W-:Y:S02]  /*3d70*/  FMUL R36, R9.reuse, R36 ;  /* 0x0000002409247220 */ /* 0x040fe40000400000 */
[----:B------:R-:W-:Y:S02]  /*3d80*/  FFMA R27, R34, 1.1920928955078125e-07, R27 ;  /* 0x34000000221b7823 */ /* 0x000fe4000000001b */
[----:B------:R-:W-:Y:S01]  /*3d90*/  FFMA R36, R9, R36, R9 ;  /* 0x0000002409247223 */ /* 0x000fe20000000009 */
[----:B------:R-:W-:-:S03]  /*3da0*/  IMAD.MOV.U32 R9, RZ, RZ, 0x7f800000 ;  /* 0x7f800000ff097424 */ /* 0x000fc600078e00ff */
[----:B------:R-:W-:Y:S01]  /*3db0*/  FFMA R27, R27, 0.69314718246459960938, R36 ;  /* 0x3f3172181b1b7823 */ /* 0x000fe20000000024 */
[C---:B------:R-:W-:Y:S01]  /*3dc0*/  @P0 FFMA R27, R26.reuse, R9, +INF ;  /* 0x7f8000001a1b0423 */ /* 0x040fe20000000009 */
[----:B------:R-:W-:-:S04]  /*3dd0*/  FSETP.NEU.AND P0, PT, R26, RZ, PT ;  /* 0x000000ff1a00720b */ /* 0x000fc80003f0d000 */
[----:B------:R-:W-:-:S05]  /*3de0*/  FSEL R27, R27, -INF , P0 ;  /* 0xff8000001b1b7808 */ /* 0x000fca0000000000 */
[----:B------:R-:W-:-:S07]  /*3df0*/  FADD R26, R27, R8 ;  /* 0x000000081b1a7221 */ /* 0x000fce0000000000 */
.L_x_89:
[----:B------:R-:W-:Y:S05]  /*3e00*/  BSYNC.RECONVERGENT B3 ;  /* 0x0000000000037941 */ /* 0x000fea0003800200 */
.L_x_88:
[----:B------:R-:W0:Y:S01]  /*3e10*/  LDCU UR6, c[0x0][0x3b0] ;  /* 0x00007600ff0677ac */ /* 0x000e220008000800 */
[----:B------:R-:W-:Y:S01]  /*3e20*/  DFMA R18, R18, R18, R18 ;  /* 0x000000121212722b */ /* 0x000fe20000000012 */
[----:B------:R-:W-:Y:S01]  /*3e30*/  BSSY.RECONVERGENT B3, `(.L_x_90) ;  /* 0x0000012000037945 */ /* 0x000fe20003800200 */
[----:B------:R-:W-:-:S06]  /*3e40*/  FFMA R33, R26, 10, R33 ;  /* 0x412000001a217823 */ /* 0x000fcc0000000021 */
[----:B------:R-:W-:-:S08]  /*3e50*/  DFMA R18, R24, R18, R24 ;  /* 0x000000121812722b */ /* 0x000fd00000000018 */
[----:B------:R-:W-:Y:S01]  /*3e60*/  DFMA R22, R18, -R22, 1 ;  /* 0x3ff000001216742b */ /* 0x000fe20000000816 */
[----:B0----5:R-:W-:-:S06]  /*3e70*/  FFMA R8, R29, R32, -UR6 ;  /* 0x800000061d087e23 */ /* 0x021fcc0008000020 */
[----:B------:R-:W0:Y:S01]  /*3e80*/  F2F.F64.F32 R8, R8 ;  /* 0x0000000800087310 */ /* 0x000e220000201800 */
[----:B------:R-:W-:-:S08]  /*3e90*/  DFMA R18, R18, R22, R18 ;  /* 0x000000161212722b */ /* 0x000fd00000000012 */
[----:B0-----:R-:W-:Y:S01]  /*3ea0*/  DMUL R24, R18, R8 ;  /* 0x0000000812187228 */ /* 0x001fe20000000000 */
[----:B------:R-:W-:-:S07]  /*3eb0*/  FSETP.GEU.AND P1, PT, |R9|, 6.5827683646048100446e-37, PT ;  /* 0x036000000900780b */ /* 0x000fce0003f2e200 */
[----:B------:R-:W-:-:S08]  /*3ec0*/  DFMA R22, R24, -1.25, R8 ;  /* 0xbff400001816782b */ /* 0x000fd00000000008 */
[----:B------:R-:W-:-:S10]  /*3ed0*/  DFMA R18, R18, R22, R24 ;  /* 0x000000161212722b */ /* 0x000fd40000000018 */
[----:B------:R-:W-:-:S05]  /*3ee0*/  FFMA R22, RZ, 1.90625, R19 ;  /* 0x3ff40000ff167823 */ /* 0x000fca0000000013 */
[----:B------:R-:W-:-:S13]  /*3ef0*/  FSETP.GT.AND P0, PT, |R22|, 1.469367938527859385e-39, PT ;  /* 0x001000001600780b */ /* 0x000fda0003f04200 */
[----:B------:R-:W-:Y:S05]  /*3f00*/  @P0 BRA P1, `(.L_x_91) ;  /* 0x0000000000100947 */ /* 0x000fea0000800000 */
[----:B------:R-:W-:Y:S01]  /*3f10*/  MOV R18, R8 ;  /* 0x0000000800127202 */ /* 0x000fe20000000f00 */
[----:B------:R-:W-:Y:S01]  /*3f20*/  IMAD.MOV.U32 R19, RZ, RZ, R9 ;  /* 0x000000ffff137224 */ /* 0x000fe200078e0009 */
[----:B------:R-:W-:-:S07]  /*3f30*/  MOV R32, 0x3f50 ;  /* 0x00003f5000207802 */ /* 0x000fce0000000f00 */
[----:B------:R-:W-:Y:S05]  /*3f40*/  CALL.REL.NOINC `($__internal_0_$__cuda_sm20_div_rn_f64_full) ;  /* 0x0000001c00f07944 */ /* 0x000fea0003c00000 */
.L_x_91:
[----:B------:R-:W-:Y:S05]  /*3f50*/  BSYNC.RECONVERGENT B3 ;  /* 0x0000000000037941 */ /* 0x000fea0003800200 */
.L_x_90:
[----:B------:R-:W0:Y:S01]  /*3f60*/  F2I.F64.TRUNC R35, R18 ;  /* 0x0000001200237311 */ /* 0x000e22000030d100 */
[----:B------:R1:W5:Y:S01]  /*3f70*/  LDL R32, [R31+0x8] ;  /* 0x000008001f207983 */ /* 0x0003620000100800 */
[----:B------:R-:W2:Y:S01]  /*3f80*/  LDC.64 R8, c[0x0][0x3a8] ;  /* 0x0000ea00ff087b82 */ /* 0x000ea20000000a00 */
[----:B0-----:R-:W-:-:S06]  /*3f90*/  IMAD.WIDE R34, R35, 0x4, R20 ;  /* 0x0000000423227825 */ /* 0x001fcc00078e0214 */
[----:B------:R-:W2:Y:S01]  /*3fa0*/  LDG.E R34, desc[UR4][R34.64] ;  /* 0x0000000422227981 */ /* 0x000ea2000c1e1900 */
[----:B------:R-:W0:Y:S01]  /*3fb0*/  MUFU.RCP64H R25, 1.25 ;  /* 0x3ff4000000197908 */ /* 0x000e220000001800 */
[----:B------:R-:W-:Y:S01]  /*3fc0*/  HFMA2 R24, -RZ, RZ, 0, 5.9604644775390625e-08 ;  /* 0x00000001ff187431 */ /* 0x000fe200000001ff */
        /* <DEDUP_REMOVED lines=8> */
[----:B------:R-:W-:Y:S01]  /*4050*/  FSETP.GEU.AND P0, PT, R26, 1.175494350822287508e-38, PT ;  /* 0x008000001a00780b */ /* 0x000fe20003f0e000 */
[----:B------:R-:W-:-:S03]  /*4060*/  IMAD.MOV.U32 R34, RZ, RZ, 0x3e055027 ;  /* 0x3e055027ff227424 */ /* 0x000fc600078e00ff */
[----:B------:R-:W-:-:S09]  /*4070*/  FSEL R27, RZ, -23, P0 ;  /* 0xc1b80000ff1b7808 */ /* 0x000fd20000000000 */
[----:B------:R-:W-:-:S04]  /*4080*/  @!P0 FMUL R26, R26, 8388608 ;  /* 0x4b0000001a1a8820 */ /* 0x000fc80000400000 */
[C---:B------:R-:W-:Y:S01]  /*4090*/  VIADD R9, R26.reuse, 0xc0d55555 ;  /* 0xc0d555551a097836 */ /* 0x040fe20000000000 */
[----:B------:R-:W-:-:S04]  /*40a0*/  ISETP.GT.U32.AND P0, PT, R26, 0x7f7fffff, PT ;  /* 0x7f7fffff1a00780c */ /* 0x000fc80003f04070 */
[----:B------:R-:W-:-:S04]  /*40b0*/  LOP3.LUT R35, R9, 0xff800000, RZ, 0xc0, !PT ;  /* 0xff80000009237812 */ /* 0x000fc800078ec0ff */
[----:B------:R-:W-:-:S05]  /*40c0*/  IADD3 R9, PT, PT, R26, -R35, RZ ;  /* 0x800000231a097210 */ /* 0x000fca0007ffe0ff */
        /* <DEDUP_REMOVED lines=13> */
[----:B------:R-:W-:-:S03]  /*41a0*/  MOV R9, 0x7f800000 ;  /* 0x7f80000000097802 */ /* 0x000fc60000000f00 */
[----:B------:R-:W-:Y:S02]  /*41b0*/  FFMA R27, R27, 0.69314718246459960938, R36 ;  /* 0x3f3172181b1b7823 */ /* 0x000fe40000000024 */
[C---:B------:R-:W-:Y:S01]  /*41c0*/  @P0 FFMA R27, R26.reuse, R9, +INF ;  /* 0x7f8000001a1b0423 */ /* 0x040fe20000000009 */
[----:B------:R-:W-:-:S04]  /*41d0*/  FSETP.NEU.AND P0, PT, R26, RZ, PT ;  /* 0x000000ff1a00720b */ /* 0x000fc80003f0d000 */
[----:B------:R-:W-:-:S05]  /*41e0*/  FSEL R27, R27, -INF , P0 ;  /* 0xff8000001b1b7808 */ /* 0x000fca0000000000 */
[----:B------:R-:W-:-:S07]  /*41f0*/  FADD R26, R27, R8 ;  /* 0x000000081b1a7221 */ /* 0x000fce0000000000 */
.L_x_93:
[----:B------:R-:W-:Y:S05]  /*4200*/  BSYNC.RECONVERGENT B3 ;  /* 0x0000000000037941 */ /* 0x000fea0003800200 */
.L_x_92:
        /* <DEDUP_REMOVED lines=20> */
.L_x_95:
[----:B------:R-:W-:Y:S05]  /*4350*/  BSYNC.RECONVERGENT B3 ;  /* 0x0000000000037941 */ /* 0x000fea0003800200 */
.L_x_94:
        /* <DEDUP_REMOVED lines=42> */
.L_x_97:
[----:B------:R-:W-:Y:S05]  /*4600*/  BSYNC.RECONVERGENT B3 ;  /* 0x0000000000037941 */ /* 0x000fea0003800200 */
.L_x_96:
        /* <DEDUP_REMOVED lines=16> */
[----:B------:R-:W-:-:S07]  /*4710*/  MOV R32, 0x4730 ;  /* 0x0000473000207802 */ /* 0x000fce0000000f00 */
[----:B------:R-:W-:Y:S05]  /*4720*/  CALL.REL.NOINC `($__internal_0_$__cuda_sm20_div_rn_f64_full) ;  /* 0x0000001400f87944 */ /* 0x000fea0003c00000 */
[----:B------:R-:W-:Y:S01]  /*4730*/  MOV R8, R18 ;  /* 0x0000001200087202 */ /* 0x000fe20000000f00 */
[----:B------:R-:W-:-:S07]  /*4740*/  IMAD.MOV.U32 R9, RZ, RZ, R19 ;  /* 0x000000ffff097224 */ /* 0x000fce00078e0013 */
.L_x_99:
[----:B------:R-:W-:Y:S05]  /*4750*/  BSYNC.RECONVERGENT B3 ;  /* 0x0000000000037941 */ /* 0x000fea0003800200 */
.L_x_98:
[----:B------:R-:W0:Y:S01]  /*4760*/  F2I.F64.TRUNC R23, R8 ;  /* 0x0000000800177311 */ /* 0x000e22000030d100 */
[----:B------:R-:W1:Y:S01]  /*4770*/  LDC.64 R18, c[0x0][0x3a8] ;  /* 0x0000ea00ff127b82 */ /* 0x000e620000000a00 */
[----:B0-----:R-:W-:-:S06]  /*4780*/  IMAD.WIDE R22, R23, 0x4, R20 ;  /* 0x0000000417167825 */ /* 0x001fcc00078e0214 */
[----:B------:R-:W1:Y:S01]  /*4790*/  LDG.E R22, desc[UR4][R22.64] ;  /* 0x0000000416167981 */ /* 0x000e62000c1e1900 */
[----:B------:R-:W-:Y:S01]  /*47a0*/  BSSY.RECONVERGENT B3, `(.L_x_100) ;  /* 0x0000020000037945 */ /* 0x000fe20003800200 */
[----:B-1----:R-:W-:-:S04]  /*47b0*/  FSETP.GEU.AND P0, PT, R22, R19, PT ;  /* 0x000000131600720b */ /* 0x002fc80003f0e000 */
[----:B------:R-:W-:-:S04]  /*47c0*/  FSEL R24, R22, RZ, P0 ;  /* 0x000000ff16187208 */ /* 0x000fc80000000000 */
[----:B------:R-:W-:-:S13]  /*47d0*/  FSETP.GT.AND P0, PT, R24, R18, PT ;  /* 0x000000121800720b */ /* 0x000fda0003f04000 */
[----:B------:R-:W-:Y:S05]  /*47e0*/  @!P0 BRA `(.L_x_101) ;  /* 0x00000000006c8947 */ /* 0x000fea0003800000 */
[----:B------:R-:W-:Y:S01]  /*47f0*/  FSETP.GEU.AND P0, PT, R24, 1.175494350822287508e-38, PT ;  /* 0x008000001800780b */ /* 0x000fe20003f0e000 */
[----:B------:R-:W-:-:S12]  /*4800*/  HFMA2 R22, -RZ, RZ, 1.5048828125, 33.21875 ;  /* 0x3e055027ff167431 */ /* 0x000fd800000001ff */
[----:B------:R-:W-:-:S05]  /*4810*/  @!P0 FMUL R24, R24, 8388608 ;  /* 0x4b00000018188820 */ /* 0x000fca0000400000 */
[----:B------:R-:W-:-:S04]  /*4820*/  IADD3 R8, PT, PT, R24, -0x3f2aaaab, RZ ;  /* 0xc0d5555518087810 */ /* 0x000fc80007ffe0ff */
[----:B------:R-:W-:-:S05]  /*4830*/  LOP3.LUT R9, R8, 0xff800000, RZ, 0xc0, !PT ;  /* 0xff80000008097812 */ /* 0x000fca00078ec0ff */
[----:B------:R-:W-:Y:S01]  /*4840*/  IMAD.IADD R8, R24, 0x1, -R9 ;  /* 0x0000000118087824 */ /* 0x000fe200078e0a09 */
[----:B------:R-:W-:-:S03]  /*4850*/  I2FP.F32.S32 R9, R9 ;  /* 0x0000000900097245 */ /* 0x000fc60000201400 */
        /* <DEDUP_REMOVED lines=8> */
[C---:B------:R-:W-:Y:S01]  /*48e0*/  FFMA R22, R19.reuse, R8, -0.5 ;  /* 0xbf00000013167423 */ /* 0x040fe20000000008 */
[----:B------:R-:W-:Y:S02]  /*48f0*/  FSEL R8, RZ, -23, P0 ;  /* 0xc1b80000ff087808 */ /* 0x000fe40000000000 */
[----:B------:R-:W-:Y:S01]  /*4900*/  ISETP.GT.U32.AND P0, PT, R24, 0x7f7fffff, PT ;  /* 0x7f7fffff1800780c */ /* 0x000fe20003f04070 */
[----:B------:R-:W-:Y:S02]  /*4910*/  FMUL R22, R19, R22 ;  /* 0x0000001613167220 */ /* 0x000fe40000400000 */
[----:B------:R-:W-:Y:S01]  /*4920*/  FFMA R8, R9, 1.1920928955078125e-07, R8 ;  /* 0x3400000009087823 */ /* 0x000fe20000000008 */
[----:B------:R-:W-:Y:S02]  /*4930*/  IMAD.MOV.U32 R9, RZ, RZ, 0x7f800000 ;  /* 0x7f800000ff097424 */ /* 0x000fe400078e00ff */
[----:B------:R-:W-:-:S04]  /*4940*/  FFMA R19, R19, R22, R19 ;  /* 0x0000001613137223 */ /* 0x000fc80000000013 */
[----:B------:R-:W-:-:S03]  /*4950*/  FFMA R8, R8, 0.69314718246459960938, R19 ;  /* 0x3f31721808087823 */ /* 0x000fc60000000013 */
[C---:B------:R-:W-:Y:S01]  /*4960*/  @P0 FFMA R8, R24.reuse, R9, +INF ;  /* 0x7f80000018080423 */ /* 0x040fe20000000009 */
[----:B------:R-:W-:-:S04]  /*4970*/  FSETP.NEU.AND P0, PT, R24, RZ, PT ;  /* 0x000000ff1800720b */ /* 0x000fc80003f0d000 */
[----:B------:R-:W-:-:S05]  /*4980*/  FSEL R9, R8, -INF , P0 ;  /* 0xff80000008097808 */ /* 0x000fca0000000000 */
[----:B------:R-:W-:-:S07]  /*4990*/  FADD R24, R9, R18 ;  /* 0x0000001209187221 */ /* 0x000fce0000000000 */
.L_x_101:
[----:B------:R-:W-:Y:S05]  /*49a0*/  BSYNC.RECONVERGENT B3 ;  /* 0x0000000000037941 */ /* 0x000fea0003800200 */
.L_x_100:
[----:B------:R-:W-:Y:S01]  /*49b0*/  IADD3 R30, PT, PT, R30, 0x4, RZ ;  /* 0x000000041e1e7810 */ /* 0x000fe20007ffe0ff */
[----:B------:R-:W-:Y:S01]  /*49c0*/  FFMA R33, R24, 10, R33 ;  /* 0x4120000018217823 */ /* 0x000fe20000000021 */
[----:B------:R-:W-:-:S04]  /*49d0*/  LOP3.LUT R9, R0, 0x7ffffffc, RZ, 0xc0, !PT ;  /* 0x7ffffffc00097812 */ /* 0x000fc800078ec0ff */
[----:B------:R-:W-:-:S13]  /*49e0*/  ISETP.NE.AND P0, PT, R30, R9, PT ;  /* 0x000000091e00720c */ /* 0x000fda0003f05270 */
[----:B------:R-:W-:Y:S05]  /*49f0*/  @P0 BRA `(.L_x_102) ;  /* 0xffffffec00ec0947 */ /* 0x000fea000383ffff */
[----:B------:R-:W-:-:S07]  /*4a00*/  IMAD.MOV.U32 R30, RZ, RZ, R9 ;  /* 0x000000ffff1e7224 */ /* 0x000fce00078e0009 */
.L_x_85:
[----:B------:R-:W-:-:S13]  /*4a10*/  LOP3.LUT P0, R8, R0, 0x3, RZ, 0xc0, !PT ;  /* 0x0000000300087812 */ /* 0x000fda000780c0ff */
[----:B------:R-:W-:Y:S05]  /*4a20*/  @!P0 BRA `(.L_x_103) ;  /* 0x0000000c00208947 */ /* 0x000fea0003800000 */
[----:B------:R-:W-:-:S13]  /*4a30*/  ISETP.NE.AND P0, PT, R8, 0x1, PT ;  /* 0x000000010800780c */ /* 0x000fda0003f05270 */
[----:B------:R-:W-:Y:S05]  /*4a40*/  @!P0 BRA `(.L_x_104) ;  /* 0x0000000800088947 */ /* 0x000fea0003800000 */
[----:B------:R-:W-:Y:S01]  /*4a50*/  LEA R31, R30, R1, 0x2 ;  /* 0x000000011e1f7211 */ /* 0x000fe200078e10ff */
[----:B------:R-:W0:Y:S01]  /*4a60*/  MUFU.RCP64H R19, 1.25 ;  /* 0x3ff4000000137908 */ /* 0x000e220000001800 */
[----:B------:R-:W-:Y:S01]  /*4a70*/  IMAD.MOV.U32 R8, RZ, RZ, 0x0 ;  /* 0x00000000ff087424 */ /* 0x000fe200078e00ff */
[----:B------:R-:W-:Y:S01]  /*4a80*/  MOV R9, 0x3ff40000 ;  /* 0x3ff4000000097802 */ /* 0x000fe20000000f00 */
[----:B------:R-:W-:Y:S01]  /*4a90*/  IMAD.MOV.U32 R18, RZ, RZ, 0x1 ;  /* 0x00000001ff127424 */ /* 0x000fe200078e00ff */
        /* <DEDUP_REMOVED lines=21> */
.L_x_106:
[----:B------:R-:W-:Y:S05]  /*4bf0*/  BSYNC.RECONVERGENT B3 ;  /* 0x0000000000037941 */ /* 0x000fea0003800200 */
.L_x_105:
[----:B------:R-:W0:Y:S01]  /*4c00*/  F2I.F64.TRUNC R37, R34 ;  /* 0x0000002200257311 */ /* 0x000e22000030d100 */
[----:B------:R1:W5:Y:S01]  /*4c10*/  LDL R32, [R31+0x4] ;  /* 0x000004001f207983 */ /* 0x0003620000100800 */
[----:B------:R-:W2:Y:S01]  /*4c20*/  LDC.64 R8, c[0x0][0x3a8] ;  /* 0x0000ea00ff087b82 */ /* 0x000ea20000000a00 */
[----:B0-----:R-:W-:-:S06]  /*4c30*/  IMAD.WIDE R36, R37, 0x4, R20 ;  /* 0x0000000425247825 */ /* 0x001fcc00078e0214 */
[----:B------:R-:W2:Y:S01]  /*4c40*/  LDG.E R36, desc[UR4][R36.64] ;  /* 0x0000000424247981 */ /* 0x000ea2000c1e1900 */
[----:B------:R-:W0:Y:S01]  /*4c50*/  MUFU.RCP64H R25, 1.25 ;  /* 0x3ff4000000197908 */ /* 0x000e220000001800 */
[----:B------:R-:W-:Y:S02]  /*4c60*/  HFMA2 R22, -RZ, RZ, 0, 0 ;  /* 0x00000000ff167431 */ /* 0x000fe400000001ff */
[----:B------:R-:W-:Y:S01]  /*4c70*/  IMAD.MOV.U32 R23, RZ, RZ, 0x3ff40000 ;  /* 0x3ff40000ff177424 */ /* 0x000fe200078e00ff */
[----:B------:R-:W-:Y:S01]  /*4c80*/  MOV R24, 0x1 ;  /* 0x0000000100187802 */ /* 0x000fe20000000f00 */
        /* <DEDUP_REMOVED lines=33> */
.L_x_108:
[----:B------:R-:W-:Y:S05]  /*4ea0*/  BSYNC.RECONVERGENT B3 ;  /* 0x0000000000037941 */ /* 0x000fea0003800200 */
.L_x_107:
        /* <DEDUP_REMOVED lines=18> */
[----:B------:R-:W-:Y:S01]  /*4fd0*/  IMAD.MOV.U32 R8, RZ, RZ, R18 ;  /* 0x000000ffff087224 */ /* 0x000fe200078e0012 */
[----:B------:R-:W-:-:S07]  /*4fe0*/  MOV R9, R19 ;  /* 0x0000001300097202 */ /* 0x000fce0000000f00 */
.L_x_110:
[----:B------:R-:W-:Y:S05]  /*4ff0*/  BSYNC.RECONVERGENT B3 ;  /* 0x0000000000037941 */ /* 0x000fea0003800200 */
.L_x_109:
        /* <DEDUP_REMOVED lines=10> */
[----:B------:R-:W-:-:S12]  /*50a0*/  IMAD.MOV.U32 R22, RZ, RZ, 0x3e055027 ;  /* 0x3e055027ff167424 */ /* 0x000fd800078e00ff */
[----:B------:R-:W-:-:S04]  /*50b0*/  @!P0 FMUL R24, R24, 8388608 ;  /* 0x4b00000018188820 */ /* 0x000fc80000400000 */
[----:B------:R-:W-:-:S05]  /*50c0*/  VIADD R8, R24, 0xc0d55555 ;  /* 0xc0d5555518087836 */ /* 0x000fca0000000000 */
[----:B------:R-:W-:-:S04]  /*50d0*/  LOP3.LUT R9, R8, 0xff800000, RZ, 0xc0, !PT ;  /* 0xff80000008097812 */ /* 0x000fc800078ec0ff */
[-C--:B------:R-:W-:Y:S02]  /*50e0*/  IADD3 R8, PT, PT, R24, -R9.reuse, RZ ;  /* 0x8000000918087210 */ /* 0x080fe40007ffe0ff */
        /* <DEDUP_REMOVED lines=14> */
[----:B------:R-:W-:Y:S01]  /*51d0*/  MOV R9, 0x7f800000 ;  /* 0x7f80000000097802 */ /* 0x000fe20000000f00 */
[----:B------:R-:W-:-:S04]  /*51e0*/  FFMA R19, R19, R22, R19 ;  /* 0x0000001613137223 */ /* 0x000fc80000000013 */
[----:B------:R-:W-:-:S04]  /*51f0*/  FFMA R8, R8, 0.69314718246459960938, R19 ;  /* 0x3f31721808087823 */ /* 0x000fc80000000013 */
[C---:B------:R-:W-:Y:S01]  /*5200*/  @P0 FFMA R8, R24.reuse, R9, +INF ;  /* 0x7f80000018080423 */ /* 0x040fe20000000009 */
[----:B------:R-:W-:-:S04]  /*5210*/  FSETP.NEU.AND P0, PT, R24, RZ, PT ;  /* 0x000000ff1800720b */ /* 0x000fc80003f0d000 */
[----:B------:R-:W-:-:S05]  /*5220*/  FSEL R9, R8, -INF , P0 ;  /* 0xff80000008097808 */ /* 0x000fca0000000000 */
[----:B------:R-:W-:-:S07]  /*5230*/  FADD R24, R9, R18 ;  /* 0x0000001209187221 */ /* 0x000fce0000000000 */
.L_x_112:
[----:B------:R-:W-:Y:S05]  /*5240*/  BSYNC.RECONVERGENT B3 ;  /* 0x0000000000037941 */ /* 0x000fea0003800200 */
.L_x_111:
[----:B------:R-:W-:Y:S02]  /*5250*/  VIADD R30, R30, 0x2 ;  /* 0x000000021e1e7836 */ /* 0x000fe40000000000 */
[----:B------:R-:W-:-:S07]  /*5260*/  FFMA R33, R24, 10, R33 ;  /* 0x4120000018217823 */ /* 0x000fce0000000021 */
.L_x_104:
[----:B------:R-:W-:-:S04]  /*5270*/  LOP3.LUT R8, R0, 0x1, RZ, 0xc0, !PT ;  /* 0x0000000100087812 */ /* 0x000fc800078ec0ff */
[----:B------:R-:W-:-:S13]  /*5280*/  ISETP.NE.U32.AND P0, PT, R8, 0x1, PT ;  /* 0x000000010800780c */ /* 0x000fda0003f05070 */
[----:B------:R-:W-:Y:S05]  /*5290*/  @P0 BRA `(.L_x_103) ;  /* 0x0000000400040947 */ /* 0x000fea0003800000 */
[----:B------:R-:W-:Y:S01]  /*52a0*/  LEA R30, R30, R1, 0x2 ;  /* 0x000000011e1e7211 */ /* 0x000fe200078e10ff */
[----:B------:R-:W0:Y:S01]  /*52b0*/  MUFU.RCP64H R23, 1.25 ;  /* 0x3ff4000000177908 */ /* 0x000e220000001800 */
[----:B------:R-:W-:Y:S02]  /*52c0*/  HFMA2 R9, -RZ, RZ, 1.98828125, 0 ;  /* 0x3ff40000ff097431 */ /* 0x000fe400000001ff */
[----:B------:R-:W-:Y:S01]  /*52d0*/  IMAD.MOV.U32 R8, RZ, RZ, 0x0 ;  /* 0x00000000ff087424 */ /* 0x000fe200078e00ff */
[----:B------:R-:W1:Y:S01]  /*52e0*/  LDCU UR6, c[0x0][0x3b0] ;  /* 0x00007600ff0677ac */ /* 0x000e620008000800 */
[----:B------:R-:W1:Y:S01]  /*52f0*/  LDL R30, [R30] ;  /* 0x000000001e1e7983 */ /* 0x000e620000100800 */
[----:B------:R-:W-:Y:S01]  /*5300*/  IMAD.MOV.U32 R22, RZ, RZ, 0x1 ;  /* 0x00000001ff167424 */ /* 0x000fe200078e00ff */
[----:B------:R-:W-:Y:S05]  /*5310*/  BSSY.RECONVERGENT B3, `(.L_x_113) ;  /* 0x0000013000037945 */ /* 0x000fea0003800200 */
[----:B0-----:R-:W-:-:S08]  /*5320*/  DFMA R18, R22, -R8, 1 ;  /* 0x3ff000001612742b */ /* 0x001fd00000000808 */
[----:B------:R-:W-:-:S08]  /*5330*/  DFMA R18, R18, R18, R18 ;  /* 0x000000121212722b */ /* 0x000fd00000000012 */
[----:B------:R-:W-:-:S08]  /*5340*/  DFMA R18, R22, R18, R22 ;  /* 0x000000121612722b */ /* 0x000fd00000000016 */
[----:B------:R-:W-:-:S08]  /*5350*/  DFMA R22, R18, -R8, 1 ;  /* 0x3ff000001216742b */ /* 0x000fd00000000808 */
[----:B------:R-:W-:Y:S01]  /*5360*/  DFMA R18, R18, R22, R18 ;  /* 0x000000161212722b */ /* 0x000fe20000000012 */
[----:B-1----:R-:W-:-:S04]  /*5370*/  FFMA R29, R29, R30, -UR6 ;  /* 0x800000061d1d7e23 */ /* 0x002fc8000800001e */
[----:B------:R-:W0:Y:S03]  /*5380*/  F2F.F64.F32 R8, R29 ;  /* 0x0000001d00087310 */ /* 0x000e260000201800 */
        /* <DEDUP_REMOVED lines=11> */
.L_x_114:
[----:B------:R-:W-:Y:S05]  /*5440*/  BSYNC.RECONVERGENT B3 ;  /* 0x0000000000037941 */ /* 0x000fea0003800200 */
.L_x_113:
        /* <DEDUP_REMOVED lines=9> */
[----:B------:R-:W-:Y:S02]  /*54e0*/  FSETP.GEU.AND P0, PT, R22, 1.175494350822287508e-38, PT ;  /* 0x008000001600780b */ /* 0x000fe40003f0e000 */
[----:B------:R-:W-:-:S11]  /*54f0*/  MOV R19, 0x3e055027 ;  /* 0x3e05502700137802 */ /* 0x000fd60000000f00 */
[----:B------:R-:W-:-:S05]  /*5500*/  @!P0 FMUL R22, R22, 8388608 ;  /* 0x4b00000016168820 */ /* 0x000fca0000400000 */
[----:B------:R-:W-:-:S04]  /*5510*/  IADD3 R9, PT, PT, R22, -0x3f2aaaab, RZ ;  /* 0xc0d5555516097810 */ /* 0x000fc80007ffe0ff */
[----:B------:R-:W-:-:S04]  /*5520*/  LOP3.LUT R11, R9, 0xff800000, RZ, 0xc0, !PT ;  /* 0xff800000090b7812 */ /* 0x000fc800078ec0ff */
[----:B------:R-:W-:Y:S01]  /*5530*/  I2FP.F32.S32 R10, R11 ;  /* 0x0000000b000a7245 */ /* 0x000fe20000201400 */
[----:B------:R-:W-:Y:S02]  /*5540*/  IMAD.IADD R9, R22, 0x1, -R11 ;  /* 0x0000000116097824 */ /* 0x000fe400078e0a0b */
[----:B------:R-:W-:Y:S02]  /*5550*/  IMAD.MOV.U32 R11, RZ, RZ, 0x7f800000 ;  /* 0x7f800000ff0b7424 */ /* 0x000fe400078e00ff */
        /* <DEDUP_REMOVED lines=9> */
[----:B------:R-:W-:Y:S02]  /*55f0*/  FSEL R9, RZ, -23, P0 ;  /* 0xc1b80000ff097808 */ /* 0x000fe40000000000 */
[----:B------:R-:W-:Y:S01]  /*5600*/  ISETP.GT.U32.AND P0, PT, R22, 0x7f7fffff, PT ;  /* 0x7f7fffff1600780c */ /* 0x000fe20003f04070 */
[----:B------:R-:W-:Y:S02]  /*5610*/  FMUL R19, R18, R19 ;  /* 0x0000001312137220 */ /* 0x000fe40000400000 */
[----:B------:R-:W-:Y:S02]  /*5620*/  FFMA R9, R10, 1.1920928955078125e-07, R9 ;  /* 0x340000000a097823 */ /* 0x000fe40000000009 */
[----:B------:R-:W-:-:S04]  /*5630*/  FFMA R18, R18, R19, R18 ;  /* 0x0000001312127223 */ /* 0x000fc80000000012 */
[----:B------:R-:W-:-:S04]  /*5640*/  FFMA R9, R9, 0.69314718246459960938, R18 ;  /* 0x3f31721809097823 */ /* 0x000fc80000000012 */
[C---:B------:R-:W-:Y:S01]  /*5650*/  @P0 FFMA R9, R22.reuse, R11, +INF ;  /* 0x7f80000016090423 */ /* 0x040fe2000000000b */
[----:B------:R-:W-:-:S04]  /*5660*/  FSETP.NEU.AND P0, PT, R22, RZ, PT ;  /* 0x000000ff1600720b */ /* 0x000fc80003f0d000 */
[----:B------:R-:W-:-:S05]  /*5670*/  FSEL R9, R9, -INF , P0 ;  /* 0xff80000009097808 */ /* 0x000fca0000000000 */
[----:B------:R-:W-:-:S07]  /*5680*/  FADD R22, R9, R8 ;  /* 0x0000000809167221 */ /* 0x000fce0000000000 */
.L_x_116:
[----:B------:R-:W-:Y:S05]  /*5690*/  BSYNC.RECONVERGENT B3 ;  /* 0x0000000000037941 */ /* 0x000fea0003800200 */
.L_x_115:
[----:B------:R-:W-:-:S07]  /*56a0*/  FFMA R33, R22, 10, R33 ;  /* 0x4120000016217823 */ /* 0x000fce0000000021 */
.L_x_103:
[----:B------:R-:W-:-:S05]  /*56b0*/  FFMA R33, R2, -1.5, R33 ;  /* 0xbfc0000002217823 */ /* 0x000fca0000000021 */
[----:B------:R-:W-:-:S13]  /*56c0*/  FSETP.GT.AND P0, PT, R33, R12, PT ;  /* 0x0000000c2100720b */ /* 0x000fda0003f04000 */
[----:B------:R-:W-:Y:S01]  /*56d0*/  @P0 MOV R5, R6 ;  /* 0x0000000600050202 */ /* 0x000fe20000000f00 */
[----:B------:R-:W-:Y:S01]  /*56e0*/  @P0 IMAD.MOV.U32 R12, RZ, RZ, R33 ;  /* 0x000000ffff0c0224 */ /* 0x000fe200078e0021 */
[----:B------:R-:W-:Y:S01]  /*56f0*/  @P0 MOV R7, R14 ;  /* 0x0000000e00070202 */ /* 0x000fe20000000f00 */
[----:B------:R-:W-:-:S07]  /*5700*/  @P0 IMAD.MOV.U32 R13, RZ, RZ, R0 ;  /* 0x000000ffff0d0224 */ /* 0x000fce00078e0000 */
.L_x_84:
[----:B------:R-:W-:Y:S05]  /*5710*/  BSYNC.RECONVERGENT B0 ;  /* 0x0000000000007941 */ /* 0x000fea0003800200 */
.L_x_83:
[----:B------:R-:W-:-:S04]  /*5720*/  IADD3 R4, PT, PT, R4, 0x1, RZ ;  /* 0x0000000104047810 */ /* 0x000fc80007ffe0ff */
[----:B------:R-:W-:-:S13]  /*5730*/  ISETP.NE.AND P0, PT, R4, R3, PT ;  /* 0x000000030400720c */ /* 0x000fda0003f05270 */
[----:B------:R-:W-:Y:S05]  /*5740*/  @P0 BRA `(.L_x_117) ;  /* 0xffffffe000500947 */ /* 0x000fea000383ffff */
[----:B------:R-:W-:Y:S05]  /*5750*/  BSYNC.RECONVERGENT B1 ;  /* 0x0000000000017941 */ /* 0x000fea0003800200 */
.L_x_82:
[----:B------:R-:W-:Y:S05]  /*5760*/  BRA `(.L_x_80) ;  /* 0x0000000400807947 */ /* 0x000fea0003800000 */
.L_x_81:
[C---:B------:R-:W-:Y:S01]  /*5770*/  ISETP.GE.U32.AND P0, PT, R3.reuse, 0x4, PT ;  /* 0x000000040300780c */ /* 0x040fe20003f06070 */
[----:B------:R-:W-:Y:S01]  /*5780*/  BSSY.RECONVERGENT B0, `(.L_x_118) ;  /* 0x000002f000007945 */ /* 0x000fe20003800200 */
[----:B------:R-:W-:Y:S01]  /*5790*/  LOP3.LUT R22, R3, 0x3, RZ, 0xc0, !PT ;  /* 0x0000000303167812 */ /* 0x000fe200078ec0ff */
[----:B------:R-:W-:-:S03]  /*57a0*/  IMAD.MOV.U32 R4, RZ, RZ, RZ ;  /* 0x000000ffff047224 */ /* 0x000fc600078e00ff */
[----:B------:R-:W-:-:S07]  /*57b0*/  ISETP.NE.AND P4, PT, R22, RZ, PT ;  /* 0x000000ff1600720c */ /* 0x000fce0003f85270 */
[----:B------:R-:W-:Y:S06]  /*57c0*/  @!P0 BRA `(.L_x_119) ;  /* 0x0000000000a88947 */ /* 0x000fec0003800000 */
[----:B------:R-:W-:Y:S01]  /*57d0*/  LOP3.LUT R4, R3, 0x7ffffffc, RZ, 0xc0, !PT ;  /* 0x7ffffffc03047812 */ /* 0x000fe200078ec0ff */
[----:B------:R-:W-:Y:S02]  /*57e0*/  HFMA2 R3, -RZ, RZ, 0, 0 ;  /* 0x00000000ff037431 */ /* 0x000fe400000001ff */
[----:B------:R-:W-:-:S07]  /*57f0*/  FFMA R23, R2, -1.5, RZ ;  /* 0xbfc0000002177823 */ /* 0x000fce00000000ff */
.L_x_120:
[----:B------:R-:W0:Y:S01]  /*5800*/  LDCU UR6, c[0x0][0x3b8] ;  /* 0x00007700ff0677ac */ /* 0x000e220008000800 */
[----:B------:R-:W-:Y:S01]  /*5810*/  I2FP.F32.U32 R9, R3 ;  /* 0x0000000300097245 */ /* 0x000fe20000201000 */
[----:B------:R-:W-:Y:S01]  /*5820*/  VIADD R8, R3, 0x1 ;  /* 0x0000000103087836 */ /* 0x000fe20000000000 */
[----:B------:R-:W-:Y:S01]  /*5830*/  FSETP.GT.AND P0, PT, R23, R12, PT ;  /* 0x0000000c1700720b */ /* 0x000fe20003f04000 */
[----:B------:R-:W-:Y:S01]  /*5840*/  UMOV UR8, 0x9999999a ;  /* 0x9999999a00087882 */ /* 0x000fe20000000000 */
[----:B------:R-:W-:Y:S01]  /*5850*/  UMOV UR9, 0x3fa99999 ;  /* 0x3fa9999900097882 */ /* 0x000fe20000000000 */
[----:B------:R-:W-:-:S05]  /*5860*/  VIADD R18, R3, 0x3 ;  /* 0x0000000303127836 */ /* 0x000fca0000000000 */
[----:B------:R-:W-:Y:S01]  /*5870*/  I2FP.F32.U32 R19, R18 ;  /* 0x0000001200137245 */ /* 0x000fe20000201000 */
[----:B0-----:R-:W-:Y:S01]  /*5880*/  FFMA R6, R9, UR6, R28 ;  /* 0x0000000609067c23 */ /* 0x001fe2000800001c */
[----:B------:R-:W-:-:S03]  /*5890*/  I2FP.F32.U32 R9, R8 ;  /* 0x0000000800097245 */ /* 0x000fc60000201000 */
[----:B------:R-:W0:Y:S02]  /*58a0*/  F2F.F64.F32 R10, |R6| ;  /* 0x40000006000a7310 */ /* 0x000e240000201800 */
[----:B0-----:R-:W-:Y:S01]  /*58b0*/  DSETP.GEU.AND P0, PT, R10, UR8, P0 ;  /* 0x000000080a007e2a */ /* 0x001fe2000870e000 */
[----:B------:R-:W-:Y:S01]  /*58c0*/  FFMA R10, R9, UR6, R28 ;  /* 0x00000006090a7c23 */ /* 0x000fe2000800001c */
[C---:B------:R-:W-:Y:S02]  /*58d0*/  IADD3 R11, PT, PT, R3.reuse, 0x2, RZ ;  /* 0x00000002030b7810 */ /* 0x040fe40007ffe0ff */
[----:B------:R-:W-:Y:S02]  /*58e0*/  IADD3 R3, PT, PT, R3, 0x4, RZ ;  /* 0x0000000403037810 */ /* 0x000fe40007ffe0ff */
[----:B------:R-:W0:Y:S01]  /*58f0*/  F2F.F64.F32 R8, |R10| ;  /* 0x4000000a00087310 */ /* 0x000e220000201800 */
[----:B------:R-:W-:Y:S02]  /*5900*/  FSEL R12, R23, R12, P0 ;  /* 0x0000000c170c7208 */ /* 0x000fe40000000000 */
[----:B------:R-:W-:-:S02]  /*5910*/  I2FP.F32.U32 R11, R11 ;  /* 0x0000000b000b7245 */ /* 0x000fc40000201000 */
[----:B------:R-:W-:Y:S02]  /*5920*/  FSETP.GT.AND P1, PT, R23, R12, PT ;  /* 0x0000000c1700720b */ /* 0x000fe40003f24000 */
[----:B------:R-:W-:Y:S01]  /*5930*/  ISETP.NE.AND P5, PT, R3, R4, PT ;  /* 0x000000040300720c */ /* 0x000fe20003fa5270 */
[----:B------:R-:W-:-:S10]  /*5940*/  FFMA R11, R11, UR6, R28 ;  /* 0x000000060b0b7c23 */ /* 0x000fd4000800001c */
[----:B0-----:R-:W-:Y:S01]  /*5950*/  DSETP.GEU.AND P3, PT, R8, UR8, P1 ;  /* 0x0000000808007e2a */ /* 0x001fe20008f6e000 */
[----:B------:R-:W0:Y:S05]  /*5960*/  F2F.F64.F32 R8, |R11| ;  /* 0x4000000b00087310 */ /* 0x000e2a0000201800 */
[----:B------:R-:W-:-:S04]  /*5970*/  FSEL R12, R23, R12, P3 ;  /* 0x0000000c170c7208 */ /* 0x000fc80001800000 */
[----:B------:R-:W-:-:S04]  /*5980*/  FSETP.GT.AND P1, PT, R23, R12, PT ;  /* 0x0000000c1700720b */ /* 0x000fc80003f24000 */
[----:B------:R-:W-:Y:S01]  /*5990*/  @!P3 FSEL R10, R6, R5, P0 ;  /* 0x00000005060ab208 */ /* 0x000fe20000000000 */
[----:B------:R-:W-:-:S08]  /*59a0*/  FFMA R5, R19, UR6, R28 ;  /* 0x0000000613057c23 */ /* 0x000fd0000800001c */
[----:B0-----:R-:W-:Y:S01]  /*59b0*/  DSETP.GEU.AND P1, PT, R8, UR8, P1 ;  /* 0x0000000808007e2a */ /* 0x001fe20008f2e000 */
[----:B------:R-:W0:Y:S05]  /*59c0*/  F2F.F64.F32 R8, |R5| ;  /* 0x4000000500087310 */ /* 0x000e2a0000201800 */
[----:B------:R-:W-:-:S04]  /*59d0*/  FSEL R12, R23, R12, P1 ;  /* 0x0000000c170c7208 */ /* 0x000fc80000800000 */
[----:B------:R-:W-:-:S13]  /*59e0*/  FSETP.GT.AND P2, PT, R23, R12, PT ;  /* 0x0000000c1700720b */ /* 0x000fda0003f44000 */
[----:B0-----:R-:W-:-:S06]  /*59f0*/  DSETP.GEU.AND P2, PT, R8, UR8, P2 ;  /* 0x0000000808007e2a */ /* 0x001fcc000974e000 */
[----:B------:R-:W-:Y:S02]  /*5a00*/  PLOP3.LUT P3, PT, P3, P2, P1, 0xfe, 0x0 ;  /* 0x000000000000781c */ /* 0x000fe40001f65f16 */
[----:B------:R-:W-:Y:S02]  /*5a10*/  FSEL R12, R23, R12, P2 ;  /* 0x0000000c170c7208 */ /* 0x000fe40001000000 */
[----:B------:R-:W-:-:S04]  /*5a20*/  PLOP3.LUT P3, PT, P3, P0, PT, 0xf8, 0x8f ;  /* 0x00000000008f781c */ /* 0x000fc80001f61f70 */
[----:B------:R-:W-:Y:S02]  /*5a30*/  @!P2 FSEL R5, R11, R10, P1 ;  /* 0x0000000a0b05a208 */ /* 0x000fe40000800000 */
[----:B------:R-:W-:Y:S02]  /*5a40*/  SEL R7, R14, R7, P3 ;  /* 0x000000070e077207 */ /* 0x000fe40001800000 */
[----:B------:R-:W-:Y:S01]  /*5a50*/  SEL R13, R0, R13, P3 ;  /* 0x0000000d000d7207 */ /* 0x000fe20001800000 */
[----:B------:R-:W-:Y:S06]  /*5a60*/  @P5 BRA `(.L_x_120) ;  /* 0xfffffffc00645947 */ /* 0x000fec000383ffff */
.L_x_119:
[----:B------:R-:W-:Y:S05]  /*5a70*/  BSYNC.RECONVERGENT B0 ;  /* 0x0000000000007941 */ /* 0x000fea0003800200 */
.L_x_118:
[----:B------:R-:W-:Y:S05]  /*5a80*/  @!P4 BRA `(.L_x_80) ;  /* 0x0000000000b8c947 */ /* 0x000fea0003800000 */
[----:B------:R-:W0:Y:S01]  /*5a90*/  LDC R6, c[0x0][0x3b8] ;  /* 0x0000ee00ff067b82 */ /* 0x000e220000000800 */
[----:B------:R-:W-:Y:S01]  /*5aa0*/  I2FP.F32.U32 R3, R4 ;  /* 0x0000000400037245 */ /* 0x000fe20000201000 */
[----:B------:R-:W-:Y:S01]  /*5ab0*/  IMAD.MOV.U32 R8, RZ, RZ, -0x66666666 ;  /* 0x9999999aff087424 */ /* 0x000fe200078e00ff */
[----:B------:R-:W-:Y:S01]  /*5ac0*/  MOV R9, 0x3fa99999 ;  /* 0x3fa9999900097802 */ /* 0x000fe20000000f00 */
[----:B------:R-:W-:Y:S01]  /*5ad0*/  BSSY.RECONVERGENT B0, `(.L_x_121) ;  /* 0x000000c000007945 */ /* 0x000fe20003800200 */
[----:B------:R-:W-:Y:S01]  /*5ae0*/  ISETP.NE.AND P1, PT, R22, 0x1, PT ;  /* 0x000000011600780c */ /* 0x000fe20003f25270 */
[----:B0-----:R-:W-:-:S04]  /*5af0*/  FFMA R3, R3, R6, R28 ;  /* 0x0000000603037223 */ /* 0x001fc8000000001c */
[----:B------:R-:W0:Y:S02]  /*5b00*/  F2F.F64.F32 R10, |R3| ;  /* 0x40000003000a7310 */ /* 0x000e240000201800 */
[----:B0-----:R-:W-:-:S14]  /*5b10*/  DSETP.GEU.AND P0, PT, R10, R8, PT ;  /* 0x000000080a00722a */ /* 0x001fdc0003f0e000 */
[----:B------:R-:W-:Y:S05]  /*5b20*/  @!P0 BRA `(.L_x_122) ;  /* 0x0000000000188947 */ /* 0x000fea0003800000 */
[----:B------:R-:W-:-:S05]  /*5b30*/  FFMA R11, R2, -1.5, RZ ;  /* 0xbfc00000020b7823 */ /* 0x000fca00000000ff */
[----:B------:R-:W-:-:S13]  /*5b40*/  FSETP.GT.AND P0, PT, R11, R12, PT ;  /* 0x0000000c0b00720b */ /* 0x000fda0003f04000 */
[----:B------:R-:W-:Y:S01]  /*5b50*/  @P0 IMAD.MOV.U32 R5, RZ, RZ, R3 ;  /* 0x000000ffff050224 */ /* 0x000fe200078e0003 */
[----:B------:R-:W-:Y:S01]  /*5b60*/  @P0 MOV R12, R11 ;  /* 0x0000000b000c0202 */ /* 0x000fe20000000f00 */
[----:B------:R-:W-:Y:S01]  /*5b70*/  @P0 IMAD.MOV.U32 R7, RZ, RZ, R14 ;  /* 0x000000ffff070224 */ /* 0x000fe200078e000e */
[----:B------:R-:W-:-:S07]  /*5b80*/  @P0 MOV R13, R0 ;  /* 0x00000000000d0202 */ /* 0x000fce0000000f00 */
.L_x_122:
[----:B------:R-:W-:Y:S05]  /*5b90*/  BSYNC.RECONVERGENT B0 ;  /* 0x0000000000007941 */ /* 0x000fea0003800200 */
.L_x_121:
[----:B------:R-:W-:Y:S05]  /*5ba0*/  @!P1 BRA `(.L_x_80) ;  /* 0x0000000000709947 */ /* 0x000fea0003800000 */
[----:B------:R-:W-:Y:S01]  /*5bb0*/  VIADD R3, R4, 0x1 ;  /* 0x0000000104037836 */ /* 0x000fe20000000000 */
[----:B------:R-:W-:Y:S01]  /*5bc0*/  BSSY.RECONVERGENT B0, `(.L_x_123) ;  /* 0x000000d000007945 */ /* 0x000fe20003800200 */
[----:B------:R-:W-:-:S03]  /*5bd0*/  ISETP.NE.AND P1, PT, R22, 0x2, PT ;  /* 0x000000021600780c */ /* 0x000fc60003f25270 */
[----:B------:R-:W-:-:S05]  /*5be0*/  I2FP.F32.U32 R3, R3 ;  /* 0x0000000300037245 */ /* 0x000fca0000201000 */
[----:B------:R-:W-:-:S04]  /*5bf0*/  FFMA R3, R3, R6, R28 ;  /* 0x0000000603037223 */ /* 0x000fc8000000001c */
[----:B------:R-:W0:Y:S02]  /*5c00*/  F2F.F64.F32 R10, |R3| ;  /* 0x40000003000a7310 */ /* 0x000e240000201800 */
[----:B0-----:R-:W-:-:S14]  /*5c10*/  DSETP.GEU.AND P0, PT, R10, R8, PT ;  /* 0x000000080a00722a */ /* 0x001fdc0003f0e000 */
[----:B------:R-:W-:Y:S05]  /*5c20*/  @!P0 BRA `(.L_x_124) ;  /* 0x0000000000188947 */ /* 0x000fea0003800000 */
[----:B------:R-:W-:-:S05]  /*5c30*/  FFMA R11, R2, -1.5, RZ ;  /* 0xbfc00000020b7823 */ /* 0x000fca00000000ff */
[----:B------:R-:W-:-:S13]  /*5c40*/  FSETP.GT.AND P0, PT, R11, R12, PT ;  /* 0x0000000c0b00720b */ /* 0x000fda0003f04000 */
[----:B------:R-:W-:Y:S01]  /*5c50*/  @P0 MOV R5, R3 ;  /* 0x0000000300050202 */ /* 0x000fe20000000f00 */
[----:B------:R-:W-:Y:S01]  /*5c60*/  @P0 IMAD.MOV.U32 R12, RZ, RZ, R11 ;  /* 0x000000ffff0c0224 */ /* 0x000fe200078e000b */
[----:B------:R-:W-:Y:S01]  /*5c70*/  @P0 MOV R7, R14 ;  /* 0x0000000e00070202 */ /* 0x000fe20000000f00 */
[----:B------:R-:W-:-:S07]  /*5c80*/  @P0 IMAD.MOV.U32 R13, RZ, RZ, R0 ;  /* 0x000000ffff0d0224 */ /* 0x000fce00078e0000 */
.L_x_124:
[----:B------:R-:W-:Y:S05]  /*5c90*/  BSYNC.RECONVERGENT B0 ;  /* 0x0000000000007941 */ /* 0x000fea0003800200 */
.L_x_123:
[----:B------:R-:W-:Y:S05]  /*5ca0*/  @!P1 BRA `(.L_x_80) ;  /* 0x0000000000309947 */ /* 0x000fea0003800000 */
[----:B------:R-:W-:-:S04]  /*5cb0*/  IADD3 R4, PT, PT, R4, 0x2, RZ ;  /* 0x0000000204047810 */ /* 0x000fc80007ffe0ff */
[----:B------:R-:W-:-:S05]  /*5cc0*/  I2FP.F32.U32 R3, R4 ;  /* 0x0000000400037245 */ /* 0x000fca0000201000 */
[----:B------:R-:W-:-:S04]  /*5cd0*/  FFMA R3, R3, R6, R28 ;  /* 0x0000000603037223 */ /* 0x000fc8000000001c */
        /* <DEDUP_REMOVED lines=9> */
.L_x_80:
[----:B------:R-:W-:Y:S05]  /*5d70*/  BSYNC.RECONVERGENT B2 ;  /* 0x0000000000027941 */ /* 0x000fea0003800200 */
.L_x_12:
[----:B------:R-:W-:-:S05]  /*5d80*/  VIADD R14, R14, 0x1 ;  /* 0x000000010e0e7836 */ /* 0x000fca0000000000 */
[----:B------:R-:W-:-:S13]  /*5d90*/  ISETP.NE.AND P0, PT, R14, 0x200, PT ;  /* 0x000002000e00780c */ /* 0x000fda0003f05270 */
[----:B------:R-:W-:Y:S05]  /*5da0*/  @P0 BRA `(.L_x_125) ;  /* 0xffffffa400540947 */ /* 0x000fea000383ffff */
[----:B-1234-:R-:W0:Y:S01]  /*5db0*/  LDC.64 R2, c[0x0][0x388] ;  /* 0x0000e200ff027b82 */ /* 0x01ee220000000a00 */
[----:B------:R-:W-:Y:S02]  /*5dc0*/  I2FP.F32.S32 R7, R7 ;  /* 0x0000000700077245 */ /* 0x000fe40000201400 */
[----:B------:R-:W-:Y:S01]  /*5dd0*/  I2FP.F32.S32 R13, R13 ;  /* 0x0000000d000d7245 */ /* 0x000fe20000201400 */
[----:B0-----:R-:W-:-:S05]  /*5de0*/  IMAD.WIDE R2, R17, 0x4, R2 ;  /* 0x0000000411027825 */ /* 0x001fca00078e0202 */
[----:B------:R-:W-:Y:S01]  /*5df0*/  STG.E desc[UR4][R2.64], R12 ;  /* 0x0000000c02007986 */ /* 0x000fe2000c101904 */
[----:B------:R-:W-:-:S05]  /*5e00*/  IMAD.WIDE R8, R16, 0x4, R2 ;  /* 0x0000000410087825 */ /* 0x000fca00078e0202 */
[----:B------:R-:W-:Y:S01]  /*5e10*/  STG.E desc[UR4][R8.64], R5 ;  /* 0x0000000508007986 */ /* 0x000fe2000c101904 */
[----:B------:R-:W-:-:S05]  /*5e20*/  IMAD.WIDE R10, R16, 0x4, R8 ;  /* 0x00000004100a7825 */ /* 0x000fca00078e0208 */
[----:B------:R-:W-:Y:S01]  /*5e30*/  STG.E desc[UR4][R10.64], R7 ;  /* 0x000000070a007986 */ /* 0x000fe2000c101904 */
[----:B------:R-:W-:-:S05]  /*5e40*/  IMAD.WIDE R16, R16, 0x4, R10 ;  /* 0x0000000410107825 */ /* 0x000fca00078e020a */
[----:B------:R-:W-:Y:S01]  /*5e50*/  STG.E desc[UR4][R16.64], R13 ;  /* 0x0000000d10007986 */ /* 0x000fe2000c101904 */
[----:B------:R-:W-:Y:S05]  /*5e60*/  EXIT ;  /* 0x000000000000794d */ /* 0x000fea0003800000 */
.L_x_0:
[----:B------:R-:W0:Y:S02]  /*5e70*/  LDC.64 R2, c[0x0][0x388] ;  /* 0x0000e200ff027b82 */ /* 0x000e240000000a00 */
[----:B0-----:R-:W-:-:S05]  /*5e80*/  IMAD.WIDE R2, R17, 0x4, R2 ;  /* 0x0000000411027825 */ /* 0x001fca00078e0202 */
[----:B------:R-:W-:Y:S01]  /*5e90*/  STG.E desc[UR4][R2.64], RZ ;  /* 0x000000ff02007986 */ /* 0x000fe2000c101904 */
[----:B------:R-:W-:-:S05]  /*5ea0*/  IMAD.WIDE R4, R16, 0x4, R2 ;  /* 0x0000000410047825 */ /* 0x000fca00078e0202 */
[----:B------:R-:W-:Y:S01]  /*5eb0*/  STG.E desc[UR4][R4.64], RZ ;  /* 0x000000ff04007986 */ /* 0x000fe2000c101904 */
[----:B------:R-:W-:-:S05]  /*5ec0*/  IMAD.WIDE R6, R16, 0x4, R4 ;  /* 0x0000000410067825 */ /* 0x000fca00078e0204 */
[----:B------:R-:W-:Y:S01]  /*5ed0*/  STG.E desc[UR4][R6.64], RZ ;  /* 0x000000ff06007986 */ /* 0x000fe2000c101904 */
[----:B------:R-:W-:-:S05]  /*5ee0*/  IMAD.WIDE R16, R16, 0x4, R6 ;  /* 0x0000000410107825 */ /* 0x000fca00078e0206 */
[----:B------:R-:W-:Y:S01]  /*5ef0*/  STG.E desc[UR4][R16.64], RZ ;  /* 0x000000ff10007986 */ /* 0x000fe2000c101904 */
[----:B------:R-:W-:Y:S05]  /*5f00*/  EXIT ;  /* 0x000000000000794d */ /* 0x000fea0003800000 */
        .weak           $__internal_0_$__cuda_sm20_div_rn_f64_full
        .type           $__internal_0_$__cuda_sm20_div_rn_f64_full,@function
        .size           $__internal_0_$__cuda_sm20_div_rn_f64_full,($__internal_1_$__cuda_sm3x_div_rn_noftz_f32_slowpath - $__internal_0_$__cuda_sm20_div_rn_f64_full)
$__internal_0_$__cuda_sm20_div_rn_f64_full:
[C---:B------:R-:W-:Y:S01]  /*5f10*/  FSETP.GEU.AND P0, PT, |R11|.reuse, 1.469367938527859385e-39, PT ;  /* 0x001000000b00780b */ /* 0x040fe20003f0e200 */
[----:B------:R-:W-:Y:S01]  /*5f20*/  IMAD.MOV.U32 R22, RZ, RZ, 0x1 ;  /* 0x00000001ff167424 */ /* 0x000fe200078e00ff */
[----:B------:R-:W-:Y:S01]  /*5f30*/  LOP3.LUT R8, R11, 0x800fffff, RZ, 0xc0, !PT ;  /* 0x800fffff0b087812 */ /* 0x000fe200078ec0ff */
[----:B------:R-:W-:Y:S01]  /*5f40*/  BSSY.RECONVERGENT B4, `(.L_x_126) ;  /* 0x0000054000047945 */ /* 0x000fe20003800200 */
[C---:B------:R-:W-:Y:S02]  /*5f50*/  FSETP.GEU.AND P2, PT, |R19|.reuse, 1.469367938527859385e-39, PT ;  /* 0x001000001300780b */ /* 0x040fe40003f4e200 */
[----:B------:R-:W-:Y:S02]  /*5f60*/  LOP3.LUT R9, R8, 0x3ff00000, RZ, 0xfc, !PT ;  /* 0x3ff0000008097812 */ /* 0x000fe400078efcff */
[----:B------:R-:W-:Y:S02]  /*5f70*/  MOV R8, R10 ;  /* 0x0000000a00087202 */ /* 0x000fe40000000f00 */
[----:B------:R-:W-:-:S02]  /*5f80*/  LOP3.LUT R34, R19, 0x7ff00000, RZ, 0xc0, !PT ;  /* 0x7ff0000013227812 */ /* 0x000fc400078ec0ff */
[----:B------:R-:W-:Y:S01]  /*5f90*/  MOV R35, 0x1ca00000 ;  /* 0x1ca0000000237802 */ /* 0x000fe20000000f00 */
[----:B------:R-:W-:Y:S01]  /*5fa0*/  @!P0 DMUL R8, R10, 8.98846567431157953865e+307 ;  /* 0x7fe000000a088828 */ /* 0x000fe20000000000 */
[----:B------:R-:W-:-:S03]  /*5fb0*/  LOP3.LUT R37, R11, 0x7ff00000, RZ, 0xc0, !PT ;  /* 0x7ff000000b257812 */ /* 0x000fc600078ec0ff */
[----:B------:R-:W-:Y:S02]  /*5fc0*/  @!P2 LOP3.LUT R27, R11, 0x7ff00000, RZ, 0xc0, !PT ;  /* 0x7ff000000b1ba812 */ /* 0x000fe400078ec0ff */
[----:B------:R-:W0:Y:S01]  /*5fd0*/  MUFU.RCP64H R23, R9 ;  /* 0x0000000900177308 */ /* 0x000e220000001800 */
[C---:B------:R-:W-:Y:S02]  /*5fe0*/  ISETP.GE.U32.AND P1, PT, R34.reuse, R37, PT ;  /* 0x000000252200720c */ /* 0x040fe40003f26070 */
[----:B------:R-:W-:Y:S02]  /*5ff0*/  @!P2 ISETP.GE.U32.AND P3, PT, R34, R27, PT ;  /* 0x0000001b2200a20c */ /* 0x000fe40003f66070 */
[----:B------:R-:W-:Y:S02]  /*6000*/  @!P2 MOV R26, RZ ;  /* 0x000000ff001aa202 */ /* 0x000fe40000000f00 */
[----:B------:R-:W-:Y:S02]  /*6010*/  @!P2 SEL R27, R35, 0x63400000, !P3 ;  /* 0x63400000231ba807 */ /* 0x000fe40005800000 */
[----:B------:R-:W-:-:S05]  /*6020*/  @!P0 LOP3.LUT R37, R9, 0x7ff00000, RZ, 0xc0, !PT ;  /* 0x7ff0000009258812 */ /* 0x000fca00078ec0ff */
[----:B------:R-:W-:Y:S01]  /*6030*/  VIADD R36, R37, 0xffffffff ;  /* 0xffffffff25247836 */ /* 0x000fe20000000000 */
[----:B0-----:R-:W-:-:S08]  /*6040*/  DFMA R24, R22, -R8, 1 ;  /* 0x3ff000001618742b */ /* 0x001fd00000000808 */
[----:B------:R-:W-:-:S08]  /*6050*/  DFMA R24, R24, R24, R24 ;  /* 0x000000181818722b */ /* 0x000fd00000000018 */
[----:B------:R-:W-:Y:S01]  /*6060*/  DFMA R24, R22, R24, R22 ;  /* 0x000000181618722b */ /* 0x000fe20000000016 */
[--C-:B------:R-:W-:Y:S02]  /*6070*/  @!P2 LOP3.LUT R22, R27, 0x80000000, R19.reuse, 0xf8, !PT ;  /* 0x800000001b16a812 */ /* 0x100fe400078ef813 */
[----:B------:R-:W-:Y:S02]  /*6080*/  SEL R23, R35, 0x63400000, !P1 ;  /* 0x6340000023177807 */ /* 0x000fe40004800000 */
[----:B------:R-:W-:Y:S01]  /*6090*/  @!P2 LOP3.LUT R27, R22, 0x100000, RZ, 0xfc, !PT ;  /* 0x00100000161ba812 */ /* 0x000fe200078efcff */
[----:B------:R-:W-:Y:S02]  /*60a0*/  IMAD.MOV.U32 R22, RZ, RZ, R18 ;  /* 0x000000ffff167224 */ /* 0x000fe400078e0012 */
[----:B------:R-:W-:Y:S01]  /*60b0*/  DFMA R38, R24, -R8, 1 ;  /* 0x3ff000001826742b */ /* 0x000fe20000000808 */
[----:B------:R-:W-:-:S06]  /*60c0*/  LOP3.LUT R23, R23, 0x800fffff, R19, 0xf8, !PT ;  /* 0x800fffff17177812 */ /* 0x000fcc00078ef813 */
[----:B------:R-:W-:Y:S02]  /*60d0*/  @!P2 DFMA R22, R22, 2, -R26 ;  /* 0x400000001616a82b */ /* 0x000fe4000000081a */
[----:B------:R-:W-:-:S08]  /*60e0*/  DFMA R38, R24, R38, R24 ;  /* 0x000000261826722b */ /* 0x000fd00000000018 */
[----:B------:R-:W-:-:S08]  /*60f0*/  DMUL R24, R38, R22 ;  /* 0x0000001626187228 */ /* 0x000fd00000000000 */
[----:B------:R-:W-:-:S08]  /*6100*/  DFMA R26, R24, -R8, R22 ;  /* 0x80000008181a722b */ /* 0x000fd00000000016 */
[----:B------:R-:W-:Y:S01]  /*6110*/  DFMA R26, R38, R26, R24 ;  /* 0x0000001a261a722b */ /* 0x000fe20000000018 */
[----:B------:R-:W-:Y:S01]  /*6120*/  IMAD.MOV.U32 R24, RZ, RZ, R34 ;  /* 0x000000ffff187224 */ /* 0x000fe200078e0022 */
[----:B------:R-:W-:-:S04]  /*6130*/  @!P2 LOP3.LUT R24, R23, 0x7ff00000, RZ, 0xc0, !PT ;  /* 0x7ff000001718a812 */ /* 0x000fc800078ec0ff */
[----:B------:R-:W-:-:S04]  /*6140*/  IADD3 R25, PT, PT, R24, -0x1, RZ ;  /* 0xffffffff18197810 */ /* 0x000fc80007ffe0ff */
[----:B------:R-:W-:-:S04]  /*6150*/  ISETP.GT.U32.AND P0, PT, R25, 0x7feffffe, PT ;  /* 0x7feffffe1900780c */ /* 0x000fc80003f04070 */
[----:B------:R-:W-:-:S13]  /*6160*/  ISETP.GT.U32.OR P0, PT, R36, 0x7feffffe, P0 ;  /* 0x7feffffe2400780c */ /* 0x000fda0000704470 */
[----:B------:R-:W-:Y:S05]  /*6170*/  @P0 BRA `(.L_x_127) ;  /* 0x00000000006c0947 */ /* 0x000fea0003800000 */
[----:B------:R-:W-:-:S04]  /*6180*/  LOP3.LUT R19, R11, 0x7ff00000, RZ, 0xc0, !PT ;  /* 0x7ff000000b137812 */ /* 0x000fc800078ec0ff */
[CC--:B------:R-:W-:Y:S02]  /*6190*/  VIADDMNMX R18, R34.reuse, -R19.reuse, 0xb9600000, !PT ;  /* 0xb960000022127446 */ /* 0x0c0fe40007800913 */
[----:B------:R-:W-:Y:S02]  /*61a0*/  ISETP.GE.U32.AND P0, PT, R34, R19, PT ;  /* 0x000000132200720c */ /* 0x000fe40003f06070 */
[----:B------:R-:W-:Y:S02]  /*61b0*/  VIMNMX R18, PT, PT, R18, 0x46a00000, PT ;  /* 0x46a0000012127848 */ /* 0x000fe40003fe0100 */
[----:B------:R-:W-:-:S04]  /*61c0*/  SEL R35, R35, 0x63400000, !P0 ;  /* 0x6340000023237807 */ /* 0x000fc80004000000 */
[----:B------:R-:W-:Y:S02]  /*61d0*/  IADD3 R24, PT, PT, -R35, R18, RZ ;  /* 0x0000001223187210 */ /* 0x000fe40007ffe1ff */
[----:B------:R-:W-:-:S03]  /*61e0*/  MOV R18, RZ ;  /* 0x000000ff00127202 */ /* 0x000fc60000000f00 */
[----:B------:R-:W-:-:S06]  /*61f0*/  VIADD R19, R24, 0x7fe00000 ;  /* 0x7fe0000018137836 */ /* 0x000fcc0000000000 */
[----:B------:R-:W-:-:S10]  /*6200*/  DMUL R34, R26, R18 ;  /* 0x000000121a227228 */ /* 0x000fd40000000000 */
[----:B------:R-:W-:-:S13]  /*6210*/  FSETP.GTU.AND P0, PT, |R35|, 1.469367938527859385e-39, PT ;  /* 0x001000002300780b */ /* 0x000fda0003f0c200 */
[----:B------:R-:W-:Y:S05]  /*6220*/  @P0 BRA `(.L_x_128) ;  /* 0x0000000000940947 */ /* 0x000fea0003800000 */
[----:B------:R-:W-:Y:S01]  /*6230*/  DFMA R22, R26, -R8, R22 ;  /* 0x800000081a16722b */ /* 0x000fe20000000016 */
[----:B------:R-:W-:-:S09]  /*6240*/  IMAD.MOV.U32 R18, RZ, RZ, RZ ;  /* 0x000000ffff127224 */ /* 0x000fd200078e00ff */
[C---:B------:R-:W-:Y:S02]  /*6250*/  FSETP.NEU.AND P0, PT, R23.reuse, RZ, PT ;  /* 0x000000ff1700720b */ /* 0x040fe40003f0d000 */
[----:B------:R-:W-:-:S04]  /*6260*/  LOP3.LUT R25, R23, 0x80000000, R11, 0x48, !PT ;  /* 0x8000000017197812 */ /* 0x000fc800078e480b */
[----:B------:R-:W-:-:S07]  /*6270*/  LOP3.LUT R19, R25, R19, RZ, 0xfc, !PT ;  /* 0x0000001319137212 */ /* 0x000fce00078efcff */
[----:B------:R-:W-:Y:S05]  /*6280*/  @!P0 BRA `(.L_x_128) ;  /* 0x00000000007c8947 */ /* 0x000fea0003800000 */
[----:B------:R-:W-:Y:S01]  /*6290*/  IADD3 R9, PT, PT, -R24, RZ, RZ ;  /* 0x000000ff18097210 */ /* 0x000fe20007ffe1ff */
[----:B------:R-:W-:Y:S01]  /*62a0*/  IMAD.MOV.U32 R8, RZ, RZ, RZ ;  /* 0x000000ffff087224 */ /* 0x000fe200078e00ff */
[----:B------:R-:W-:-:S05]  /*62b0*/  DMUL.RP R18, R26, R18 ;  /* 0x000000121a127228 */ /* 0x000fca0000008000 */
[----:B------:R-:W-:-:S05]  /*62c0*/  DFMA R8, R34, -R8, R26 ;  /* 0x800000082208722b */ /* 0x000fca000000001a */
[----:B------:R-:W-:Y:S02]  /*62d0*/  LOP3.LUT R25, R19, R25, RZ, 0x3c, !PT ;  /* 0x0000001913197212 */ /* 0x000fe400078e3cff */
[----:B------:R-:W-:-:S04]  /*62e0*/  IADD3 R8, PT, PT, -R24, -0x43300000, RZ ;  /* 0xbcd0000018087810 */ /* 0x000fc80007ffe1ff */
[----:B------:R-:W-:-:S04]  /*62f0*/  FSETP.NEU.AND P0, PT, |R9|, R8, PT ;  /* 0x000000080900720b */ /* 0x000fc80003f0d200 */
[----:B------:R-:W-:Y:S02]  /*6300*/  FSEL R34, R18, R34, !P0 ;  /* 0x0000002212227208 */ /* 0x000fe40004000000 */
[----:B------:R-:W-:Y:S01]  /*6310*/  FSEL R35, R25, R35, !P0 ;  /* 0x0000002319237208 */ /* 0x000fe20004000000 */
[----:B------:R-:W-:Y:S06]  /*6320*/  BRA `(.L_x_128) ;  /* 0x0000000000547947 */ /* 0x000fec0003800000 */
.L_x_127:
[----:B------:R-:W-:-:S14]  /*6330*/  DSETP.NAN.AND P0, PT, R18, R18, PT ;  /* 0x000000121200722a */ /* 0x000fdc0003f08000 */
[----:B------:R-:W-:Y:S05]  /*6340*/  @P0 BRA `(.L_x_129) ;  /* 0x0000000000440947 */ /* 0x000fea0003800000 */
[----:B------:R-:W-:-:S14]  /*6350*/  DSETP.NAN.AND P0, PT, R10, R10, PT ;  /* 0x0000000a0a00722a */ /* 0x000fdc0003f08000 */
[----:B------:R-:W-:Y:S05]  /*6360*/  @P0 BRA `(.L_x_130) ;  /* 0x0000000000300947 */ /* 0x000fea0003800000 */
[----:B------:R-:W-:Y:S01]  /*6370*/  ISETP.NE.AND P0, PT, R24, R37, PT ;  /* 0x000000251800720c */ /* 0x000fe20003f05270 */
[----:B------:R-:W-:Y:S01]  /*6380*/  IMAD.MOV.U32 R35, RZ, RZ, -0x80000 ;  /* 0xfff80000ff237424 */ /* 0x000fe200078e00ff */
[----:B------:R-:W-:-:S11]  /*6390*/  MOV R34, 0x0 ;  /* 0x0000000000227802 */ /* 0x000fd60000000f00 */
[----:B------:R-:W-:Y:S05]  /*63a0*/  @!P0 BRA `(.L_x_128) ;  /* 0x0000000000348947 */ /* 0x000fea0003800000 */
[----:B------:R-:W-:Y:S02]  /*63b0*/  ISETP.NE.AND P0, PT, R24, 0x7ff00000, PT ;  /* 0x7ff000001800780c */ /* 0x000fe40003f05270 */
[----:B------:R-:W-:Y:S02]  /*63c0*/  LOP3.LUT R35, R19, 0x80000000, R11, 0x48, !PT ;  /* 0x8000000013237812 */ /* 0x000fe400078e480b */
[----:B------:R-:W-:-:S13]  /*63d0*/  ISETP.EQ.OR P0, PT, R37, RZ, !P0 ;  /* 0x000000ff2500720c */ /* 0x000fda0004702670 */
[----:B------:R-:W-:Y:S02]  /*63e0*/  @P0 LOP3.LUT R8, R35, 0x7ff00000, RZ, 0xfc, !PT ;  /* 0x7ff0000023080812 */ /* 0x000fe400078efcff */
[----:B------:R-:W-:Y:S01]  /*63f0*/  @!P0 MOV R34, RZ ;  /* 0x000000ff00228202 */ /* 0x000fe20000000f00 */
[----:B------:R-:W-:Y:S01]  /*6400*/  @P0 IMAD.MOV.U32 R34, RZ, RZ, RZ ;  /* 0x000000ffff220224 */ /* 0x000fe200078e00ff */
[----:B------:R-:W-:Y:S01]  /*6410*/  @P0 MOV R35, R8 ;  /* 0x0000000800230202 */ /* 0x000fe20000000f00 */
[----:B------:R-:W-:Y:S06]  /*6420*/  BRA `(.L_x_128) ;  /* 0x0000000000147947 */ /* 0x000fec0003800000 */
.L_x_130:
[----:B------:R-:W-:Y:S01]  /*6430*/  LOP3.LUT R35, R11, 0x80000, RZ, 0xfc, !PT ;  /* 0x000800000b237812 */ /* 0x000fe200078efcff */
[----:B------:R-:W-:Y:S01]  /*6440*/  IMAD.MOV.U32 R34, RZ, RZ, R10 ;  /* 0x000000ffff227224 */ /* 0x000fe200078e000a */
[----:B------:R-:W-:Y:S06]  /*6450*/  BRA `(.L_x_128) ;  /* 0x0000000000087947 */ /* 0x000fec0003800000 */
.L_x_129:
[----:B------:R-:W-:Y:S02]  /*6460*/  LOP3.LUT R35, R19, 0x80000, RZ, 0xfc, !PT ;  /* 0x0008000013237812 */ /* 0x000fe400078efcff */
[----:B------:R-:W-:-:S07]  /*6470*/  MOV R34, R18 ;  /* 0x0000001200227202 */ /* 0x000fce0000000f00 */
.L_x_128:
[----:B------:R-:W-:Y:S05]  /*6480*/  BSYNC.RECONVERGENT B4 ;  /* 0x0000000000047941 */ /* 0x000fea0003800200 */
.L_x_126:
[----:B------:R-:W-:Y:S02]  /*6490*/  HFMA2 R9, -RZ, RZ, 0, 0 ;  /* 0x00000000ff097431 */ /* 0x000fe400000001ff */
[----:B------:R-:W-:Y:S01]  /*64a0*/  IMAD.MOV.U32 R8, RZ, RZ, R32 ;  /* 0x000000ffff087224 */ /* 0x000fe200078e0020 */
[----:B------:R-:W-:Y:S01]  /*64b0*/  MOV R19, R35 ;  /* 0x0000002300137202 */ /* 0x000fe20000000f00 */
[----:B------:R-:W-:Y:S02]  /*64c0*/  IMAD.MOV.U32 R18, RZ, RZ, R34 ;  /* 0x000000ffff127224 */ /* 0x000fe400078e0022 */
[----:B------:R-:W-:Y:S05]  /*64d0*/  RET.REL.NODEC R8 `(_Z12seekEmittersPfS_iiiifffffffiPKfS1_) ;  /* 0xffffff9808c87950 */ /* 0x000fea0003c3ffff */
        .weak           $__internal_1_$__cuda_sm3x_div_rn_noftz_f32_slowpath
        .type           $__internal_1_$__cuda_sm3x_div_rn_noftz_f32_slowpath,@function
        .size           $__internal_1_$__cuda_sm3x_div_rn_noftz_f32_slowpath,(.L_x_144 - $__internal_1_$__cuda_sm3x_div_rn_noftz_f32_slowpath)
$__internal_1_$__cuda_sm3x_div_rn_noftz_f32_slowpath:
[----:B------:R-:W-:Y:S01]  /*64e0*/  SHF.R.U32.HI R19, RZ, 0x17, R25 ;  /* 0x00000017ff137819 */ /* 0x000fe20000011619 */
[----:B------:R-:W-:Y:S01]  /*64f0*/  BSSY.RECONVERGENT B0, `(.L_x_131) ;  /* 0x0000065000007945 */ /* 0x000fe20003800200 */
[----:B------:R-:W-:Y:S02]  /*6500*/  SHF.R.U32.HI R24, RZ, 0x17, R2 ;  /* 0x00000017ff187819 */ /* 0x000fe40000011602 */
[----:B------:R-:W-:Y:S02]  /*6510*/  LOP3.LUT R19, R19, 0xff, RZ, 0xc0, !PT ;  /* 0x000000ff13137812 */ /* 0x000fe400078ec0ff */
[----:B------:R-:W-:-:S03]  /*6520*/  LOP3.LUT R24, R24, 0xff, RZ, 0xc0, !PT ;  /* 0x000000ff18187812 */ /* 0x000fc600078ec0ff */
[----:B------:R-:W-:Y:S01]  /*6530*/  VIADD R22, R19, 0xffffffff ;  /* 0xffffffff13167836 */ /* 0x000fe20000000000 */
[----:B------:R-:W-:-:S04]  /*6540*/  IADD3 R23, PT, PT, R24, -0x1, RZ ;  /* 0xffffffff18177810 */ /* 0x000fc80007ffe0ff */
[----:B------:R-:W-:-:S04]  /*6550*/  ISETP.GT.U32.AND P0, PT, R22, 0xfd, PT ;  /* 0x000000fd1600780c */ /* 0x000fc80003f04070 */
[----:B------:R-:W-:Y:S01]  /*6560*/  ISETP.GT.U32.OR P0, PT, R23, 0xfd, P0 ;  /* 0x000000fd1700780c */ /* 0x000fe20000704470 */
[----:B------:R-:W-:-:S12]  /*6570*/  IMAD.MOV.U32 R23, RZ, RZ, R25 ;  /* 0x000000ffff177224 */ /* 0x000fd800078e0019 */
[----:B------:R-:W-:Y:S01]  /*6580*/  @!P0 MOV R22, RZ ;  /* 0x000000ff00168202 */ /* 0x000fe20000000f00 */
[----:B------:R-:W-:Y:S06]  /*6590*/  @!P0 BRA `(.L_x_132) ;  /* 0x0000000000648947 */ /* 0x000fec0003800000 */
[----:B------:R-:W-:Y:S02]  /*65a0*/  FSETP.GTU.FTZ.AND P0, PT, |R2|, +INF , PT ;  /* 0x7f8000000200780b */ /* 0x000fe40003f1c200 */
[----:B------:R-:W-:-:S04]  /*65b0*/  FSETP.GTU.FTZ.AND P1, PT, |R25|, +INF , PT ;  /* 0x7f8000001900780b */ /* 0x000fc80003f3c200 */
[----:B------:R-:W-:-:S13]  /*65c0*/  PLOP3.LUT P0, PT, P0, P1, PT, 0xf8, 0x8f ;  /* 0x00000000008f781c */ /* 0x000fda0000703f70 */
[----:B------:R-:W-:Y:S05]  /*65d0*/  @P0 BRA `(.L_x_133) ;  /* 0x0000000400540947 */ /* 0x000fea0003800000 */
[----:B------:R-:W-:-:S13]  /*65e0*/  LOP3.LUT P0, RZ, R23, 0x7fffffff, R2, 0xc8, !PT ;  /* 0x7fffffff17ff7812 */ /* 0x000fda000780c802 */
[----:B------:R-:W-:Y:S05]  /*65f0*/  @!P0 BRA `(.L_x_134) ;  /* 0x0000000400448947 */ /* 0x000fea0003800000 */
[C---:B------:R-:W-:Y:S02]  /*6600*/  FSETP.NEU.FTZ.AND P1, PT, |R2|.reuse, +INF , PT ;  /* 0x7f8000000200780b */ /* 0x040fe40003f3d200 */
[----:B------:R-:W-:Y:S02]  /*6610*/  FSETP.NEU.FTZ.AND P4, PT, |R25|, +INF , PT ;  /* 0x7f8000001900780b */ /* 0x000fe40003f9d200 */
[----:B------:R-:W-:-:S11]  /*6620*/  FSETP.NEU.FTZ.AND P0, PT, |R2|, +INF , PT ;  /* 0x7f8000000200780b */ /* 0x000fd60003f1d200 */
[----:B------:R-:W-:Y:S05]  /*6630*/  @!P4 BRA !P1, `(.L_x_134) ;  /* 0x000000040034c947 */ /* 0x000fea0004800000 */
[----:B------:R-:W-:-:S04]  /*6640*/  LOP3.LUT P1, RZ, R2, 0x7fffffff, RZ, 0xc0, !PT ;  /* 0x7fffffff02ff7812 */ /* 0x000fc8000782c0ff */
[----:B------:R-:W-:-:S13]  /*6650*/  PLOP3.LUT P1, PT, P4, P1, PT, 0x2f, 0xf2 ;  /* 0x0000000000f2781c */ /* 0x000fda0002722577 */
[----:B------:R-:W-:Y:S05]  /*6660*/  @P1 BRA `(.L_x_135) ;  /* 0x0000000400201947 */ /* 0x000fea0003800000 */
[----:B------:R-:W-:-:S04]  /*6670*/  LOP3.LUT P1, RZ, R23, 0x7fffffff, RZ, 0xc0, !PT ;  /* 0x7fffffff17ff7812 */ /* 0x000fc8000782c0ff */
[----:B------:R-:W-:-:S13]  /*6680*/  PLOP3.LUT P0, PT, P0, P1, PT, 0x2f, 0xf2 ;  /* 0x0000000000f2781c */ /* 0x000fda0000702577 */
[----:B------:R-:W-:Y:S05]  /*6690*/  @P0 BRA `(.L_x_136) ;  /* 0x0000000400080947 */ /* 0x000fea0003800000 */
[----:B------:R-:W-:-:S05]  /*66a0*/  VIADD R22, R24, 0xffffffff ;  /* 0xffffffff18167836 */ /* 0x000fca0000000000 */
[----:B------:R-:W-:Y:S02]  /*66b0*/  ISETP.GE.AND P0, PT, R22, RZ, PT ;  /* 0x000000ff1600720c */ /* 0x000fe40003f06270 */
[----:B------:R-:W-:-:S04]  /*66c0*/  IADD3 R22, PT, PT, R19, -0x1, RZ ;  /* 0xffffffff13167810 */ /* 0x000fc80007ffe0ff */
[----:B------:R-:W-:-:S07]  /*66d0*/  ISETP.GE.AND P1, PT, R22, RZ, PT ;  /* 0x000000ff1600720c */ /* 0x000fce0003f26270 */
[----:B------:R-:W-:Y:S01]  /*66e0*/  @P0 IMAD.MOV.U32 R22, RZ, RZ, RZ ;  /* 0x000000ffff160224 */ /* 0x000fe200078e00ff */
[----:B------:R-:W-:Y:S01]  /*66f0*/  @!P0 MOV R22, 0xffffffc0 ;  /* 0xffffffc000168802 */ /* 0x000fe20000000f00 */
[----:B------:R-:W-:-:S04]  /*6700*/  @!P0 FFMA R2, R2, 1.84467440737095516160e+19, RZ ;  /* 0x5f80000002028823 */ /* 0x000fc800000000ff */
[----:B------:R-:W-:Y:S01]  /*6710*/  @!P1 FFMA R23, R25, 1.84467440737095516160e+19, RZ ;  /* 0x5f80000019179823 */ /* 0x000fe200000000ff */
[----:B------:R-:W-:-:S07]  /*6720*/  @!P1 VIADD R22, R22, 0x40 ;  /* 0x0000004016169836 */ /* 0x000fce0000000000 */
.L_x_132:
[----:B------:R-:W-:Y:S01]  /*6730*/  LEA R30, R19, 0xc0800000, 0x17 ;  /* 0xc0800000131e7811 */ /* 0x000fe200078eb8ff */
[----:B------:R-:W-:Y:S01]  /*6740*/  VIADD R24, R24, 0xffffff81 ;  /* 0xffffff8118187836 */ /* 0x000fe20000000000 */
[----:B------:R-:W-:Y:S02]  /*6750*/  BSSY.RECONVERGENT B1, `(.L_x_137) ;  /* 0x0000035000017945 */ /* 0x000fe40003800200 */
[----:B------:R-:W-:Y:S01]  /*6760*/  IADD3 R30, PT, PT, -R30, R23, RZ ;  /* 0x000000171e1e7210 */ /* 0x000fe20007ffe1ff */
[----:B------:R-:W-:-:S03]  /*6770*/  IMAD R2, R24, -0x800000, R2 ;  /* 0xff80000018027824 */ /* 0x000fc600078e0202 */
[----:B------:R-:W0:Y:S01]  /*6780*/  MUFU.RCP R26, R30 ;  /* 0x0000001e001a7308 */ /* 0x000e220000001000 */
[----:B------:R-:W-:-:S04]  /*6790*/  FADD.FTZ R25, -R30, -RZ ;  /* 0x800000ff1e197221 */ /* 0x000fc80000010100 */
[----:B0-----:R-:W-:-:S04]  /*67a0*/  FFMA R23, R26, R25, 1 ;  /* 0x3f8000001a177423 */ /* 0x001fc80000000019 */
[----:B------:R-:W-:-:S04]  /*67b0*/  FFMA R23, R26, R23, R26 ;  /* 0x000000171a177223 */ /* 0x000fc8000000001a */
[----:B------:R-:W-:-:S04]  /*67c0*/  FFMA R26, R2, R23, RZ ;  /* 0x00000017021a7223 */ /* 0x000fc800000000ff */
[----:B------:R-:W-:-:S04]  /*67d0*/  FFMA R27, R25, R26, R2 ;  /* 0x0000001a191b7223 */ /* 0x000fc80000000002 */
[----:B------:R-:W-:Y:S01]  /*67e0*/  FFMA R26, R23, R27, R26 ;  /* 0x0000001b171a7223 */ /* 0x000fe2000000001a */
[----:B------:R-:W-:-:S03]  /*67f0*/  IADD3 R27, PT, PT, R24, 0x7f, -R19 ;  /* 0x0000007f181b7810 */ /* 0x000fc60007ffe813 */
[----:B------:R-:W-:Y:S01]  /*6800*/  FFMA R25, R25, R26, R2 ;  /* 0x0000001a19197223 */ /* 0x000fe20000000002 */
[----:B------:R-:W-:-:S03]  /*6810*/  IADD3 R27, PT, PT, R27, R22, RZ ;  /* 0x000000161b1b7210 */ /* 0x000fc60007ffe0ff */
[----:B------:R-:W-:-:S05]  /*6820*/  FFMA R2, R23, R25, R26 ;  /* 0x0000001917027223 */ /* 0x000fca000000001a */
[----:B------:R-:W-:-:S04]  /*6830*/  SHF.R.U32.HI R19, RZ, 0x17, R2 ;  /* 0x00000017ff137819 */ /* 0x000fc80000011602 */
[----:B------:R-:W-:-:S05]  /*6840*/  LOP3.LUT R22, R19, 0xff, RZ, 0xc0, !PT ;  /* 0x000000ff13167812 */ /* 0x000fca00078ec0ff */
[----:B------:R-:W-:-:S05]  /*6850*/  IMAD.IADD R19, R22, 0x1, R27 ;  /* 0x0000000116137824 */ /* 0x000fca00078e021b */
[----:B------:R-:W-:-:S04]  /*6860*/  IADD3 R22, PT, PT, R19, -0x1, RZ ;  /* 0xffffffff13167810 */ /* 0x000fc80007ffe0ff */
[----:B------:R-:W-:-:S13]  /*6870*/  ISETP.GE.U32.AND P0, PT, R22, 0xfe, PT ;  /* 0x000000fe1600780c */ /* 0x000fda0003f06070 */
[----:B------:R-:W-:Y:S05]  /*6880*/  @!P0 BRA `(.L_x_138) ;  /* 0x0000000000808947 */ /* 0x000fea0003800000 */
[----:B------:R-:W-:-:S13]  /*6890*/  ISETP.GT.AND P0, PT, R19, 0xfe, PT ;  /* 0x000000fe1300780c */ /* 0x000fda0003f04270 */
[----:B------:R-:W-:Y:S05]  /*68a0*/  @P0 BRA `(.L_x_139) ;  /* 0x00000000006c0947 */ /* 0x000fea0003800000 */
[----:B------:R-:W-:-:S13]  /*68b0*/  ISETP.GE.AND P0, PT, R19, 0x1, PT ;  /* 0x000000011300780c */ /* 0x000fda0003f06270 */
[----:B------:R-:W-:Y:S05]  /*68c0*/  @P0 BRA `(.L_x_140) ;  /* 0x0000000000740947 */ /* 0x000fea0003800000 */
[----:B------:R-:W-:Y:S02]  /*68d0*/  ISETP.GE.AND P0, PT, R19, -0x18, PT ;  /* 0xffffffe81300780c */ /* 0x000fe40003f06270 */
[----:B------:R-:W-:-:S11]  /*68e0*/  LOP3.LUT R2, R2, 0x80000000, RZ, 0xc0, !PT ;  /* 0x8000000002027812 */ /* 0x000fd600078ec0ff */
[----:B------:R-:W-:Y:S05]  /*68f0*/  @!P0 BRA `(.L_x_140) ;  /* 0x0000000000688947 */ /* 0x000fea0003800000 */
[CCC-:B------:R-:W-:Y:S01]  /*6900*/  FFMA.RZ R22, R23.reuse, R25.reuse, R26.reuse ;  /* 0x0000001917167223 */ /* 0x1c0fe2000000c01a */
[CCC-:B------:R-:W-:Y:S01]  /*6910*/  FFMA.RP R24, R23.reuse, R25.reuse, R26.reuse ;  /* 0x0000001917187223 */ /* 0x1c0fe2000000801a */
[----:B------:R-:W-:Y:S01]  /*6920*/  FFMA.RM R25, R23, R25, R26 ;  /* 0x0000001917197223 */ /* 0x000fe2000000401a */
[C---:B------:R-:W-:Y:S01]  /*6930*/  VIADD R23, R19.reuse, 0x20 ;  /* 0x0000002013177836 */ /* 0x040fe20000000000 */
[C---:B------:R-:W-:Y:S02]  /*6940*/  ISETP.NE.AND P4, PT, R19.reuse, RZ, PT ;  /* 0x000000ff1300720c */ /* 0x040fe40003f85270 */
[----:B------:R-:W-:Y:S02]  /*6950*/  LOP3.LUT R22, R22, 0x7fffff, RZ, 0xc0, !PT ;  /* 0x007fffff16167812 */ /* 0x000fe400078ec0ff */
[----:B------:R-:W-:Y:S02]  /*6960*/  ISETP.NE.AND P1, PT, R19, RZ, PT ;  /* 0x000000ff1300720c */ /* 0x000fe40003f25270 */
[----:B------:R-:W-:-:S02]  /*6970*/  LOP3.LUT R22, R22, 0x800000, RZ, 0xfc, !PT ;  /* 0x0080000016167812 */ /* 0x000fc400078efcff */
[----:B------:R-:W-:Y:S02]  /*6980*/  IADD3 R19, PT, PT, -R19, RZ, RZ ;  /* 0x000000ff13137210 */ /* 0x000fe40007ffe1ff */
[----:B------:R-:W-:Y:S02]  /*6990*/  SHF.L.U32 R23, R22, R23, RZ ;  /* 0x0000001716177219 */ /* 0x000fe400000006ff */
[----:B------:R-:W-:Y:S02]  /*69a0*/  FSETP.NEU.FTZ.AND P0, PT, R24, R25, PT ;  /* 0x000000191800720b */ /* 0x000fe40003f1d000 */
[----:B------:R-:W-:Y:S02]  /*69b0*/  SEL R19, R19, RZ, P4 ;  /* 0x000000ff13137207 */ /* 0x000fe40002000000 */
[----:B------:R-:W-:Y:S02]  /*69c0*/  ISETP.NE.AND P1, PT, R23, RZ, P1 ;  /* 0x000000ff1700720c */ /* 0x000fe40000f25270 */
[----:B------:R-:W-:-:S02]  /*69d0*/  SHF.R.U32.HI R24, RZ, R19, R22 ;  /* 0x00000013ff187219 */ /* 0x000fc40000011616 */
[----:B------:R-:W-:Y:S02]  /*69e0*/  PLOP3.LUT P0, PT, P0, P1, PT, 0xf8, 0x8f ;  /* 0x00000000008f781c */ /* 0x000fe40000703f70 */
[----:B------:R-:W-:Y:S02]  /*69f0*/  SHF.R.U32.HI R22, RZ, 0x1, R24 ;  /* 0x00000001ff167819 */ /* 0x000fe40000011618 */
[----:B------:R-:W-:-:S04]  /*6a00*/  SEL R19, RZ, 0x1, !P0 ;  /* 0x00000001ff137807 */ /* 0x000fc80004000000 */
[----:B------:R-:W-:-:S04]  /*6a10*/  LOP3.LUT R19, R19, 0x1, R22, 0xf8, !PT ;  /* 0x0000000113137812 */ /* 0x000fc800078ef816 */
[----:B------:R-:W-:-:S05]  /*6a20*/  LOP3.LUT R19, R19, R24, RZ, 0xc0, !PT ;  /* 0x0000001813137212 */ /* 0x000fca00078ec0ff */
[----:B------:R-:W-:-:S05]  /*6a30*/  IMAD.IADD R19, R22, 0x1, R19 ;  /* 0x0000000116137824 */ /* 0x000fca00078e0213 */
[----:B------:R-:W-:Y:S01]  /*6a40*/  LOP3.LUT R2, R19, R2, RZ, 0xfc, !PT ;  /* 0x0000000213027212 */ /* 0x000fe200078efcff */
[----:B------:R-:W-:Y:S06]  /*6a50*/  BRA `(.L_x_140) ;  /* 0x0000000000107947 */ /* 0x000fec0003800000 */
.L_x_139:
[----:B------:R-:W-:-:S04]  /*6a60*/  LOP3.LUT R2, R2, 0x80000000, RZ, 0xc0, !PT ;  /* 0x8000000002027812 */ /* 0x000fc800078ec0ff */
[----:B------:R-:W-:Y:S01]  /*6a70*/  LOP3.LUT R2, R2, 0x7f800000, RZ, 0xfc, !PT ;  /* 0x7f80000002027812 */ /* 0x000fe200078efcff */
[----:B------:R-:W-:Y:S06]  /*6a80*/  BRA `(.L_x_140) ;  /* 0x0000000000047947 */ /* 0x000fec0003800000 */
.L_x_138:
[----:B------:R-:W-:-:S07]  /*6a90*/  LEA R2, R27, R2, 0x17 ;  /* 0x000000021b027211 */ /* 0x000fce00078eb8ff */
.L_x_140:
[----:B------:R-:W-:Y:S05]  /*6aa0*/  BSYNC.RECONVERGENT B1 ;  /* 0x0000000000017941 */ /* 0x000fea0003800200 */
.L_x_137:
[----:B------:R-:W-:Y:S05]  /*6ab0*/  BRA `(.L_x_141) ;  /* 0x0000000000207947 */ /* 0x000fea0003800000 */
.L_x_136:
[----:B------:R-:W-:-:S04]  /*6ac0*/  LOP3.LUT R2, R23, 0x80000000, R2, 0x48, !PT ;  /* 0x8000000017027812 */ /* 0x000fc800078e4802 */
[----:B------:R-:W-:Y:S01]  /*6ad0*/  LOP3.LUT R2, R2, 0x7f800000, RZ, 0xfc, !PT ;  /* 0x7f80000002027812 */ /* 0x000fe200078efcff */
[----:B------:R-:W-:Y:S06]  /*6ae0*/  BRA `(.L_x_141) ;  /* 0x0000000000147947 */ /* 0x000fec0003800000 */
.L_x_135:
[----:B------:R-:W-:Y:S01]  /*6af0*/  LOP3.LUT R2, R23, 0x80000000, R2, 0x48, !PT ;  /* 0x8000000017027812 */ /* 0x000fe200078e4802 */
[----:B------:R-:W-:Y:S06]  /*6b00*/  BRA `(.L_x_141) ;  /* 0x00000000000c7947 */ /* 0x000fec0003800000 */
.L_x_134:
[----:B------:R-:W0:Y:S01]  /*6b10*/  MUFU.RSQ R2, -QNAN ;  /* 0xffc0000000027908 */ /* 0x000e220000001400 */
[----:B------:R-:W-:Y:S05]  /*6b20*/  BRA `(.L_x_141) ;  /* 0x0000000000047947 */ /* 0x000fea0003800000 */
.L_x_133:
[----:B------:R-:W-:-:S07]  /*6b30*/  FADD.FTZ R2, R2, R25 ;  /* 0x0000001902027221 */ /* 0x000fce0000010000 */
.L_x_141:
[----:B------:R-:W-:Y:S05]  /*6b40*/  BSYNC.RECONVERGENT B0 ;  /* 0x0000000000007941 */ /* 0x000fea0003800200 */
.L_x_131:
[----:B------:R-:W-:-:S04]  /*6b50*/  HFMA2 R19, -RZ, RZ, 0, 0 ;  /* 0x00000000ff137431 */ /* 0x000fc800000001ff */
[----:B0-----:R-:W-:Y:S05]  /*6b60*/  RET.REL.NODEC R18 `(_Z12seekEmittersPfS_iiiifffffffiPKfS1_) ;  /* 0xffffff9412247950 */ /* 0x001fea0003c3ffff */
.L_x_142:
[----:B------:R-:W-:-:S00]  /*6b70*/  BRA `(.L_x_142) ;  /* 0xfffffffc00fc7947 */ /* 0x000fc0000383ffff */
[----:B------:R-:W-:-:S00]  /*6b80*/  NOP ;  /* 0x0000000000007918 */ /* 0x000fc00000000000 */
[----:B------:R-:W-:-:S00]  /*6b90*/  NOP ;  /* 0x0000000000007918 */ /* 0x000fc00000000000 */
[----:B------:R-:W-:-:S00]  /*6ba0*/  NOP ;  /* 0x0000000000007918 */ /* 0x000fc00000000000 */
[----:B------:R-:W-:-:S00]  /*6bb0*/  NOP ;  /* 0x0000000000007918 */ /* 0x000fc00000000000 */
[----:B------:R-:W-:-:S00]  /*6bc0*/  NOP ;  /* 0x0000000000007918 */ /* 0x000fc00000000000 */
[----:B------:R-:W-:-:S00]  /*6bd0*/  NOP ;  /* 0x0000000000007918 */ /* 0x000fc00000000000 */
[----:B------:R-:W-:-:S00]  /*6be0*/  NOP ;  /* 0x0000000000007918 */ /* 0x000fc00000000000 */
[----:B------:R-:W-:-:S00]  /*6bf0*/  NOP ;  /* 0x0000000000007918 */ /* 0x000fc00000000000 */
.L_x_144:


//--------------------- .nv.shared.reserved.0     --------------------------
	.section	.nv.shared.reserved.0,"aw",@nobits
	.weak		__nv_reservedSMEM_offset_0_alias
	.size		__nv_reservedSMEM_offset_0_alias, 0, 64
	.other		__nv_reservedSMEM_offset_0_alias,@"STO_CUDA_RESERVED_SHARED STV_DEFAULT"
__nv_reservedSMEM_offset_0_alias:
	.zero		0
	.zero		64


//--------------------- .nv.constant0._Z12seekEmittersPfS_iiiifffffffiPKfS1_ --------------------------
	.section	.nv.constant0._Z12seekEmittersPfS_iiiifffffffiPKfS1_,"a",@progbits
	.sectionflags	@""
	.align	4
.nv.constant0._Z12seekEmittersPfS_iiiifffffffiPKfS1_:
	.zero		976


//--------------------- SYMBOLS --------------------------

	.type		.nv.reservedSmem.offset0,@object
	.size		.nv.reservedSmem.offset0,0x4
